def attn_fwd(
    Q,
    K,
    V,
    Out,
    Lse,
    sm_scale,
    stride_qz,
    stride_qh,
    stride_qm,
    stride_qk,
    stride_kz,
    stride_kh,
    stride_kn,
    stride_kk,
    stride_vz,
    stride_vh,
    stride_vn,
    stride_vk,
    stride_oz,
    stride_oh,
    stride_om,
    stride_ok,
    seqlen_q,
    seqlen_k,
    BLOCK_M: tl.constexpr,
    BLOCK_N: tl.constexpr,
    HEAD_DIM: tl.constexpr,
    CAUSAL: tl.constexpr,
):
    start_m = tl.program_id(0)
    off_hz = tl.program_id(1)
    q_off = off_hz * stride_qh
    k_off = off_hz * stride_kh
    v_off = off_hz * stride_vh
    offs_m = start_m * BLOCK_M + tl.arange(0, BLOCK_M)
    offs_d = tl.arange(0, HEAD_DIM)
    offs_n = tl.arange(0, BLOCK_N)
    q_ptrs = Q + q_off + offs_m[:, None] * stride_qm + offs_d[None, :] * stride_qk
    k_ptrs = K + k_off + offs_d[:, None] * stride_kk + offs_n[None, :] * stride_kn
    v_ptrs = V + v_off + offs_n[:, None] * stride_vn + offs_d[None, :] * stride_vk
    m_i = tl.full([BLOCK_M], float("-inf"), dtype=tl.float32)
    l_i = tl.zeros([BLOCK_M], dtype=tl.float32) + 1.0
    acc = tl.zeros([BLOCK_M, HEAD_DIM], dtype=tl.float32)
    q = tl.load(q_ptrs)
    acc, l_i, m_i = _attn_fwd_inner(
        acc,
        l_i,
        m_i,
        q,
        k_ptrs,
        v_ptrs,
        sm_scale,
        stride_kn,
        stride_vn,
        start_m,
        seqlen_k,
        BLOCK_M,
        BLOCK_N,
        HEAD_DIM,
        CAUSAL,
    )
    acc = acc / l_i[:, None]
    lse = m_i + tl.math.log2(l_i) / 1.4426950408889634
    o_ptrs = (
        Out
        + off_hz * stride_oh
        + offs_m[:, None] * stride_om
        + offs_d[None, :] * stride_ok
    )
    tl.store(o_ptrs, acc.to(Out.dtype.element_ty))
    tl.store(Lse + off_hz * seqlen_q + offs_m, lse)

# config = {"BLOCK_M": 256, "BLOCK_N": 16, "HEAD_DIM": 16, "arch": "sm_100", "causal": true, "dtype": "bf16", "num_stages": 2, "num_warps": 16}
# arch = sm_100


// ===== COMPILED SASS (sm_100a) =====

	.target	sm_100a

	.elftype	@"ET_EXEC"


//--------------------- .note.nv.tkinfo           --------------------------
	.section	.note.nv.tkinfo,"",@"SHT_NOTE"
	.sectionflags	@"SHF_NOTE_NV_TKINFO"
	.tkinfo
        /*0018*/ 	.word	0x00000081
        /*0030*/ 	.string	""
        /*0030*/ 	.string	"ptxas-blackwell"
        /*0030*/ 	.string	"Cuda compilation tools, release 12.9, V12.9.86"
        /*0030*/ 	.string	"Build cuda_12.9.r12.9/compiler.36037853_0"
        /*0030*/ 	.string	"-v  -suppress-debug-info  -lineinfo  -arch sm_100a "



//--------------------- .note.nv.cuver            --------------------------
	.section	.note.nv.cuver,"",@"SHT_NOTE"
	.sectionflags	@"SHF_NOTE_NV_CUVER"
        /*0018*/ 	.short	0x0001
        /*001a*/ 	.short	0x0064
        /*001c*/ 	.short	0x0001
        /*001e*/ 	.short	0x0000
        /*0020*/ 	.short	0x0001
        /*0022*/ 	.short	0x0000


//--------------------- .nv.info                  --------------------------
	.section	.nv.info,"",@"SHT_CUDA_INFO"
	.align	4


	//----- nvinfo : EIATTR_REGCOUNT
	.align		4
        /*0000*/ 	.byte	0x04, 0x2f
        /*0002*/ 	.short	(.L_2 - .L_1)
	.align		4
.L_1:
        /*0004*/ 	.word	index@(attn_fwd)
        /*0008*/ 	.word	0x00000028


	//----- nvinfo : EIATTR_FRAME_SIZE
	.align		4
.L_2:
        /*000c*/ 	.byte	0x04, 0x11
        /*000e*/ 	.short	(.L_4 - .L_3)
	.align		4
.L_3:
        /*0010*/ 	.word	index@(attn_fwd)
        /*0014*/ 	.word	0x00000000


	//----- nvinfo : EIATTR_MIN_STACK_SIZE
	.align		4
.L_4:
        /*0018*/ 	.byte	0x04, 0x12
        /*001a*/ 	.short	(.L_6 - .L_5)
	.align		4
.L_5:
        /*001c*/ 	.word	index@(attn_fwd)
        /*0020*/ 	.word	0x00000000
.L_6:


//--------------------- .nv.info.attn_fwd         --------------------------
	.section	.nv.info.attn_fwd,"",@"SHT_CUDA_INFO"
	.sectionflags	@""
	.align	4


	//----- nvinfo : EIATTR_CUDA_API_VERSION
	.align		4
        /*0000*/ 	.byte	0x04, 0x37
        /*0002*/ 	.short	(.L_8 - .L_7)
.L_7:
        /*0004*/ 	.word	0x00000081


	//----- nvinfo : EIATTR_KPARAM_INFO
	.align		4
.L_8:
        /*0008*/ 	.byte	0x04, 0x17
        /*000a*/ 	.short	(.L_10 - .L_9)
.L_9:
        /*000c*/ 	.word	0x00000000
        /*0010*/ 	.short	0x0019
        /*0012*/ 	.short	0x0080
        /*0014*/ 	.byte	0x00, 0xf4, 0x21, 0x00


	//----- nvinfo : EIATTR_KPARAM_INFO
	.align		4
.L_10:
        /*0018*/ 	.byte	0x04, 0x17
        /*001a*/ 	.short	(.L_12 - .L_11)
.L_11:
        /*001c*/ 	.word	0x00000000
        /*0020*/ 	.short	0x0018
        /*0022*/ 	.short	0x0078
        /*0024*/ 	.byte	0x00, 0xf4, 0x21, 0x00


	//----- nvinfo : EIATTR_KPARAM_INFO
	.align		4
.L_12:
        /*0028*/ 	.byte	0x04, 0x17
        /*002a*/ 	.short	(.L_14 - .L_13)
.L_13:
        /*002c*/ 	.word	0x00000000
        /*0030*/ 	.short	0x0017
        /*0032*/ 	.short	0x0070
        /*0034*/ 	.byte	0x00, 0xf0, 0x11, 0x00


	//----- nvinfo : EIATTR_KPARAM_INFO
	.align		4
.L_14:
        /*0038*/ 	.byte	0x04, 0x17
        /*003a*/ 	.short	(.L_16 - .L_15)
.L_15:
        /*003c*/ 	.word	0x00000000
        /*0040*/ 	.short	0x0016
        /*0042*/ 	.short	0x006c
        /*0044*/ 	.byte	0x00, 0xf0, 0x11, 0x00


	//----- nvinfo : EIATTR_KPARAM_INFO
	.align		4
.L_16:
        /*0048*/ 	.byte	0x04, 0x17
        /*004a*/ 	.short	(.L_18 - .L_17)
.L_17:
        /*004c*/ 	.word	0x00000000
        /*0050*/ 	.short	0x0015
        /*0052*/ 	.short	0x0068
        /*0054*/ 	.byte	0x00, 0xf0, 0x11, 0x00


	//----- nvinfo : EIATTR_KPARAM_INFO
	.align		4
.L_18:
        /*0058*/ 	.byte	0x04, 0x17
        /*005a*/ 	.short	(.L_20 - .L_19)
.L_19:
        /*005c*/ 	.word	0x00000000
        /*0060*/ 	.short	0x0014
        /*0062*/ 	.short	0x0064
        /*0064*/ 	.byte	0x00, 0xf0, 0x11, 0x00


	//----- nvinfo : EIATTR_KPARAM_INFO
	.align		4
.L_20:
        /*0068*/ 	.byte	0x04, 0x17
        /*006a*/ 	.short	(.L_22 - .L_21)
.L_21:
        /*006c*/ 	.word	0x00000000
        /*0070*/ 	.short	0x0013
        /*0072*/ 	.short	0x0060
        /*0074*/ 	.byte	0x00, 0xf0, 0x11, 0x00


	//----- nvinfo : EIATTR_KPARAM_INFO
	.align		4
.L_22:
        /*0078*/ 	.byte	0x04, 0x17
        /*007a*/ 	.short	(.L_24 - .L_23)
.L_23:
        /*007c*/ 	.word	0x00000000
        /*0080*/ 	.short	0x0012
        /*0082*/ 	.short	0x005c
        /*0084*/ 	.byte	0x00, 0xf0, 0x11, 0x00


	//----- nvinfo : EIATTR_KPARAM_INFO
	.align		4
.L_24:
        /*0088*/ 	.byte	0x04, 0x17
        /*008a*/ 	.short	(.L_26 - .L_25)
.L_25:
        /*008c*/ 	.word	0x00000000
        /*0090*/ 	.short	0x0011
        /*0092*/ 	.short	0x0058
        /*0094*/ 	.byte	0x00, 0xf0, 0x11, 0x00


	//----- nvinfo : EIATTR_KPARAM_INFO
	.align		4
.L_26:
        /*0098*/ 	.byte	0x04, 0x17
        /*009a*/ 	.short	(.L_28 - .L_27)
.L_27:
        /*009c*/ 	.word	0x00000000
        /*00a0*/ 	.short	0x0010
        /*00a2*/ 	.short	0x0054
        /*00a4*/ 	.byte	0x00, 0xf0, 0x11, 0x00


	//----- nvinfo : EIATTR_KPARAM_INFO
	.align		4
.L_28:
        /*00a8*/ 	.byte	0x04, 0x17
        /*00aa*/ 	.short	(.L_30 - .L_29)
.L_29:
        /*00ac*/ 	.word	0x00000000
        /*00b0*/ 	.short	0x000f
        /*00b2*/ 	.short	0x0050
        /*00b4*/ 	.byte	0x00, 0xf0, 0x11, 0x00


	//----- nvinfo : EIATTR_KPARAM_INFO
	.align		4
.L_30:
        /*00b8*/ 	.byte	0x04, 0x17
        /*00ba*/ 	.short	(.L_32 - .L_31)
.L_31:
        /*00bc*/ 	.word	0x00000000
        /*00c0*/ 	.short	0x000e
        /*00c2*/ 	.short	0x004c
        /*00c4*/ 	.byte	0x00, 0xf0, 0x11, 0x00


	//----- nvinfo : EIATTR_KPARAM_INFO
	.align		4
.L_32:
        /*00c8*/ 	.byte	0x04, 0x17
        /*00ca*/ 	.short	(.L_34 - .L_33)
.L_33:
        /*00cc*/ 	.word	0x00000000
        /*00d0*/ 	.short	0x000d
        /*00d2*/ 	.short	0x0048
        /*00d4*/ 	.byte	0x00, 0xf0, 0x11, 0x00


	//----- nvinfo : EIATTR_KPARAM_INFO
	.align		4
.L_34:
        /*00d8*/ 	.byte	0x04, 0x17
        /*00da*/ 	.short	(.L_36 - .L_35)
.L_35:
        /*00dc*/ 	.word	0x00000000
        /*00e0*/ 	.short	0x000c
        /*00e2*/ 	.short	0x0044
        /*00e4*/ 	.byte	0x00, 0xf0, 0x11, 0x00


	//----- nvinfo : EIATTR_KPARAM_INFO
	.align		4
.L_36:
        /*00e8*/ 	.byte	0x04, 0x17
        /*00ea*/ 	.short	(.L_38 - .L_37)
.L_37:
        /*00ec*/ 	.word	0x00000000
        /*00f0*/ 	.short	0x000b
        /*00f2*/ 	.short	0x0040
        /*00f4*/ 	.byte	0x00, 0xf0, 0x11, 0x00


	//----- nvinfo : EIATTR_KPARAM_INFO
	.align		4
.L_38:
        /*00f8*/ 	.byte	0x04, 0x17
        /*00fa*/ 	.short	(.L_40 - .L_39)
.L_39:
        /*00fc*/ 	.word	0x00000000
        /*0100*/ 	.short	0x000a
        /*0102*/ 	.short	0x003c
        /*0104*/ 	.byte	0x00, 0xf0, 0x11, 0x00


	//----- nvinfo : EIATTR_KPARAM_INFO
	.align		4
.L_40:
        /*0108*/ 	.byte	0x04, 0x17
        /*010a*/ 	.short	(.L_42 - .L_41)
.L_41:
        /*010c*/ 	.word	0x00000000
        /*0110*/ 	.short	0x0009
        /*0112*/ 	.short	0x0038
        /*0114*/ 	.byte	0x00, 0xf0, 0x11, 0x00


	//----- nvinfo : EIATTR_KPARAM_INFO
	.align		4
.L_42:
        /*0118*/ 	.byte	0x04, 0x17
        /*011a*/ 	.short	(.L_44 - .L_43)
.L_43:
        /*011c*/ 	.word	0x00000000
        /*0120*/ 	.short	0x0008
        /*0122*/ 	.short	0x0034
        /*0124*/ 	.byte	0x00, 0xf0, 0x11, 0x00


	//----- nvinfo : EIATTR_KPARAM_INFO
	.align		4
.L_44:
        /*0128*/ 	.byte	0x04, 0x17
        /*012a*/ 	.short	(.L_46 - .L_45)
.L_45:
        /*012c*/ 	.word	0x00000000
        /*0130*/ 	.short	0x0007
        /*0132*/ 	.short	0x0030
        /*0134*/ 	.byte	0x00, 0xf0, 0x11, 0x00


	//----- nvinfo : EIATTR_KPARAM_INFO
	.align		4
.L_46:
        /*0138*/ 	.byte	0x04, 0x17
        /*013a*/ 	.short	(.L_48 - .L_47)
.L_47:
        /*013c*/ 	.word	0x00000000
        /*0140*/ 	.short	0x0006
        /*0142*/ 	.short	0x002c
        /*0144*/ 	.byte	0x00, 0xf0, 0x11, 0x00


	//----- nvinfo : EIATTR_KPARAM_INFO
	.align		4
.L_48:
        /*0148*/ 	.byte	0x04, 0x17
        /*014a*/ 	.short	(.L_50 - .L_49)
.L_49:
        /*014c*/ 	.word	0x00000000
        /*0150*/ 	.short	0x0005
        /*0152*/ 	.short	0x0028
        /*0154*/ 	.byte	0x00, 0xf0, 0x11, 0x00


	//----- nvinfo : EIATTR_KPARAM_INFO
	.align		4
.L_50:
        /*0158*/ 	.byte	0x04, 0x17
        /*015a*/ 	.short	(.L_52 - .L_51)
.L_51:
        /*015c*/ 	.word	0x00000000
        /*0160*/ 	.short	0x0004
        /*0162*/ 	.short	0x0020
        /*0164*/ 	.byte	0x00, 0xf4, 0x21, 0x00


	//----- nvinfo : EIATTR_KPARAM_INFO
	.align		4
.L_52:
        /*0168*/ 	.byte	0x04, 0x17
        /*016a*/ 	.short	(.L_54 - .L_53)
.L_53:
        /*016c*/ 	.word	0x00000000
        /*0170*/ 	.short	0x0003
        /*0172*/ 	.short	0x0018
        /*0174*/ 	.byte	0x00, 0xf4, 0x21, 0x00


	//----- nvinfo : EIATTR_KPARAM_INFO
	.align		4
.L_54:
        /*0178*/ 	.byte	0x04, 0x17
        /*017a*/ 	.short	(.L_56 - .L_55)
.L_55:
        /*017c*/ 	.word	0x00000000
        /*0180*/ 	.short	0x0002
        /*0182*/ 	.short	0x0010
        /*0184*/ 	.byte	0x00, 0xf4, 0x21, 0x00


	//----- nvinfo : EIATTR_KPARAM_INFO
	.align		4
.L_56:
        /*0188*/ 	.byte	0x04, 0x17
        /*018a*/ 	.short	(.L_58 - .L_57)
.L_57:
        /*018c*/ 	.word	0x00000000
        /*0190*/ 	.short	0x0001
        /*0192*/ 	.short	0x0008
        /*0194*/ 	.byte	0x00, 0xf4, 0x21, 0x00


	//----- nvinfo : EIATTR_KPARAM_INFO
	.align		4
.L_58:
        /*0198*/ 	.byte	0x04, 0x17
        /*019a*/ 	.short	(.L_60 - .L_59)
.L_59:
        /*019c*/ 	.word	0x00000000
        /*01a0*/ 	.short	0x0000
        /*01a2*/ 	.short	0x0000
        /*01a4*/ 	.byte	0x00, 0xf4, 0x21, 0x00


	//----- nvinfo : EIATTR_SPARSE_MMA_MASK
	.align		4
.L_60:
        /*01a8*/ 	.byte	0x03, 0x50
        /*01aa*/ 	.short	0x0000


	//----- nvinfo : EIATTR_MAXREG_COUNT
	.align		4
        /*01ac*/ 	.byte	0x03, 0x1b
        /*01ae*/ 	.short	0x0080


	//----- nvinfo : EIATTR_NUM_BARRIERS
	.align		4
        /*01b0*/ 	.byte	0x02, 0x4c
        /*01b2*/ 	.byte	0x01
	.zero		1


	//----- nvinfo : EIATTR_COOP_GROUP_MASK_REGIDS
	.align		4
        /*01b4*/ 	.byte	0x04, 0x29
        /*01b6*/ 	.short	(.L_62 - .L_61)


	//   ....[0]....
.L_61:
        /*01b8*/ 	.word	0xffffffff


	//   ....[1]....
        /*01bc*/ 	.word	0xffffffff


	//   ....[2]....
        /*01c0*/ 	.word	0xffffffff


	//   ....[3]....
        /*01c4*/ 	.word	0xffffffff


	//   ....[4]....
        /*01c8*/ 	.word	0xffffffff


	//   ....[5]....
        /*01cc*/ 	.word	0xffffffff


	//   ....[6]....
        /*01d0*/ 	.word	0xffffffff


	//   ....[7]....
        /*01d4*/ 	.word	0xffffffff


	//----- nvinfo : EIATTR_COOP_GROUP_INSTR_OFFSETS
	.align		4
.L_62:
        /*01d8*/ 	.byte	0x04, 0x28
        /*01da*/ 	.short	(.L_64 - .L_63)


	//   ....[0]....
.L_63:
        /*01dc*/ 	.word	0x00000d70


	//   ....[1]....
        /*01e0*/ 	.word	0x00000dd0


	//   ....[2]....
        /*01e4*/ 	.word	0x00000f30


	//   ....[3]....
        /*01e8*/ 	.word	0x00000f70


	//   ....[4]....
        /*01ec*/ 	.word	0x00000fa0


	//   ....[5]....
        /*01f0*/ 	.word	0x00000fc0


	//   ....[6]....
        /*01f4*/ 	.word	0x00001190


	//   ....[7]....
        /*01f8*/ 	.word	0x00001200


	//----- nvinfo : EIATTR_VRC_CTA_INIT_COUNT
	.align		4
.L_64:
        /*01fc*/ 	.byte	0x02, 0x4a
	.zero		1
	.zero		1


	//----- nvinfo : EIATTR_EXIT_INSTR_OFFSETS
	.align		4
        /*0200*/ 	.byte	0x04, 0x1c
        /*0202*/ 	.short	(.L_66 - .L_65)


	//   ....[0]....
.L_65:
        /*0204*/ 	.word	0x00001df0


	//   ....[1]....
        /*0208*/ 	.word	0x00001e20


	//----- nvinfo : EIATTR_REQNTID
	.align		4
.L_66:
        /*020c*/ 	.byte	0x04, 0x10
        /*020e*/ 	.short	(.L_68 - .L_67)
.L_67:
        /*0210*/ 	.word	0x00000200
        /*0214*/ 	.word	0x00000001
        /*0218*/ 	.word	0x00000001


	//----- nvinfo : EIATTR_CBANK_PARAM_SIZE
	.align		4
.L_68:
        /*021c*/ 	.byte	0x03, 0x19
        /*021e*/ 	.short	0x0088


	//----- nvinfo : EIATTR_PARAM_CBANK
	.align		4
        /*0220*/ 	.byte	0x04, 0x0a
        /*0222*/ 	.short	(.L_70 - .L_69)
	.align		4
.L_69:
        /*0224*/ 	.word	index@(.nv.constant0.attn_fwd)
        /*0228*/ 	.short	0x0380
        /*022a*/ 	.short	0x0088


	//----- nvinfo : EIATTR_SW_WAR
	.align		4
.L_70:
        /*022c*/ 	.byte	0x04, 0x36
        /*022e*/ 	.short	(.L_72 - .L_71)
.L_71:
        /*0230*/ 	.word	0x00000008
.L_72:


//--------------------- .nv.compat                --------------------------
	.section	.nv.compat,"",@"SHT_CUDA_COMPAT_INFO"
	.align	4
        /*0000*/ 	.byte	0x02, 0x02, 0x01, 0x00, 0x02, 0x05, 0x05, 0x00, 0x02, 0x03, 0x00, 0x00, 0x02, 0x06, 0x01, 0x00


//--------------------- .nv.callgraph             --------------------------
	.section	.nv.callgraph,"",@"SHT_CUDA_CALLGRAPH"
	.align	4
	.sectionentsize	8
	.align		4
        /*0000*/ 	.word	0x00000000
	.align		4
        /*0004*/ 	.word	0xffffffff
	.align		4
        /*0008*/ 	.word	0x00000000
	.align		4
        /*000c*/ 	.word	0xfffffffe
	.align		4
        /*0010*/ 	.word	0x00000000
	.align		4
        /*0014*/ 	.word	0xfffffffd
	.align		4
        /*0018*/ 	.word	0x00000000
	.align		4
        /*001c*/ 	.word	0xfffffffc


//--------------------- .nv.constant4             --------------------------
	.section	.nv.constant4,"a",@progbits
	.align	8
	.align		8
.nv.constant4:
        /*0000*/ 	.dword	_$_str


//--------------------- .text.attn_fwd            --------------------------
	.section	.text.attn_fwd,"ax",@progbits
	.align	128
        .global         attn_fwd
        .type           attn_fwd,@function
        .size           attn_fwd,(.L_x_3 - attn_fwd)
        .other          attn_fwd,@"STO_CUDA_ENTRY STV_DEFAULT"
attn_fwd:
.text.attn_fwd:
[----:B------:R-:W0:Y:S01]  /*0000*/  LDC R1, c[0x0][0x37c] ;  /* 0x0000df00ff017b82 */ /* 0x000e220000000800 */
[----:B------:R-:W1:Y:S07]  /*0010*/  S2R R0, SR_TID.X ;  /* 0x0000000000007919 */ /* 0x000e6e0000002100 */
[----:B------:R-:W2:Y:S01]  /*0020*/  S2UR UR9, SR_CTAID.Y ;  /* 0x00000000000979c3 */ /* 0x000ea20000002600 */
[----:B------:R-:W2:Y:S01]  /*0030*/  LDCU.64 UR4, c[0x0][0x3b0] ;  /* 0x00007600ff0477ac */ /* 0x000ea20008000a00 */
[----:B------:R-:W3:Y:S01]  /*0040*/  S2R R33, SR_CTAID.X ;  /* 0x0000000000217919 */ /* 0x000ee20000002500 */
[----:B------:R-:W4:Y:S05]  /*0050*/  LDCU.64 UR14, c[0x0][0x358] ;  /* 0x00006b00ff0e77ac */ /* 0x000f2a0008000a00 */
[----:B------:R-:W5:Y:S08]  /*0060*/  LDC R17, c[0x0][0x3b8] ;  /* 0x0000ee00ff117b82 */ /* 0x000f700000000800 */
[----:B------:R-:W0:Y:S01]  /*0070*/  LDC.64 R20, c[0x0][0x380] ;  /* 0x0000e000ff147b82 */ /* 0x000e220000000a00 */
[----:B--2---:R-:W-:-:S04]  /*0080*/  UIMAD UR4, UR9, UR4, URZ ;  /* 0x00000004090472a4 */ /* 0x004fc8000f8e02ff */
[----:B------:R-:W-:Y:S01]  /*0090*/  USHF.L.U32 UR6, UR4, 0x1, URZ ;  /* 0x0000000104067899 */ /* 0x000fe200080006ff */
[----:B-1----:R-:W-:Y:S02]  /*00a0*/  SHF.R.U32.HI R4, RZ, 0x8, R0 ;  /* 0x00000008ff047819 */ /* 0x002fe40000011600 */
[----:B---3--:R-:W-:Y:S02]  /*00b0*/  PRMT R33, R0, 0x6540, R33 ;  /* 0x0000654000217816 */ /* 0x008fe40000000021 */
[----:B------:R-:W-:-:S03]  /*00c0*/  SGXT.U32 R4, R4, 0x1 ;  /* 0x000000010404781a */ /* 0x000fc60000000000 */
[----:B------:R-:W-:Y:S01]  /*00d0*/  IMAD R2, R33, UR5, RZ ;  /* 0x0000000521027c24 */ /* 0x000fe2000f8e02ff */
[----:B------:R-:W-:Y:S01]  /*00e0*/  UIMAD.WIDE UR4, UR4, 0x2, URZ ;  /* 0x00000002040478a5 */ /* 0x000fe2000f8e02ff */
[----:B-----5:R-:W-:Y:S02]  /*00f0*/  IMAD R4, R4, R17, RZ ;  /* 0x0000001104047224 */ /* 0x020fe400078e02ff */
[C---:B------:R-:W-:Y:S02]  /*0100*/  IMAD.SHL.U32 R3, R2.reuse, 0x2, RZ ;  /* 0x0000000202037824 */ /* 0x040fe400078e00ff */
[----:B------:R-:W-:-:S03]  /*0110*/  IMAD.HI R2, R2, 0x2, RZ ;  /* 0x0000000202027827 */ /* 0x000fc600078e02ff */
[----:B0-----:R-:W-:Y:S01]  /*0120*/  IADD3 R20, P0, P1, R3, UR6, R20 ;  /* 0x0000000603147c10 */ /* 0x001fe2000f91e014 */
[----:B------:R-:W-:-:S03]  /*0130*/  IMAD R3, R17, 0x2, R4 ;  /* 0x0000000211037824 */ /* 0x000fc600078e0204 */
[----:B------:R-:W-:Y:S01]  /*0140*/  IADD3.X R22, PT, PT, R2, UR5, R21, P0, P1 ;  /* 0x0000000502167c10 */ /* 0x000fe200087e2415 */
[----:B------:R-:W-:Y:S01]  /*0150*/  IMAD R5, R17, 0x2, R3 ;  /* 0x0000000211057824 */ /* 0x000fe200078e0203 */
[CC--:B------:R-:W-:Y:S02]  /*0160*/  LEA R8, P0, R4.reuse, R20.reuse, 0x1 ;  /* 0x0000001404087211 */ /* 0x0c0fe400078008ff */
[----:B------:R-:W-:Y:S01]  /*0170*/  LEA R10, P1, R3, R20, 0x1 ;  /* 0x00000014030a7211 */ /* 0x000fe200078208ff */
[----:B------:R-:W-:Y:S01]  /*0180*/  IMAD R6, R17, 0x2, R5 ;  /* 0x0000000211067824 */ /* 0x000fe200078e0205 */
[-C--:B------:R-:W-:Y:S02]  /*0190*/  LEA.HI.X.SX32 R9, R4, R22.reuse, 0x1, P0 ;  /* 0x0000001604097211 */ /* 0x080fe400000f0eff */
[----:B------:R-:W-:Y:S01]  /*01a0*/  LEA.HI.X.SX32 R11, R3, R22, 0x1, P1 ;  /* 0x00000016030b7211 */ /* 0x000fe200008f0eff */
[----:B------:R-:W-:Y:S01]  /*01b0*/  IMAD R7, R17, 0x2, R6 ;  /* 0x0000000211077824 */ /* 0x000fe200078e0206 */
[-C--:B------:R-:W-:Y:S01]  /*01c0*/  LEA R12, P0, R5, R20.reuse, 0x1 ;  /* 0x00000014050c7211 */ /* 0x080fe200078008ff */
[----:B----4-:R0:W2:Y:S01]  /*01d0*/  LDG.E.U16 R2, desc[UR14][R8.64] ;  /* 0x0000000e08027981 */ /* 0x0100a2000c1e1500 */
[----:B------:R-:W-:-:S02]  /*01e0*/  LEA R4, P1, R6, R20, 0x1 ;  /* 0x0000001406047211 */ /* 0x000fc400078208ff */
[----:B------:R-:W-:Y:S01]  /*01f0*/  LEA R15, R17, R7, 0x1 ;  /* 0x00000007110f7211 */ /* 0x000fe200078e08ff */
[----:B------:R1:W3:Y:S01]  /*0200*/  LDG.E.U16 R3, desc[UR14][R10.64] ;  /* 0x0000000e0a037981 */ /* 0x0002e2000c1e1500 */
[-C--:B------:R-:W-:Y:S02]  /*0210*/  LEA.HI.X.SX32 R13, R5, R22.reuse, 0x1, P0 ;  /* 0x00000016050d7211 */ /* 0x080fe400000f0eff */
[----:B------:R-:W-:Y:S01]  /*0220*/  LEA.HI.X.SX32 R5, R6, R22, 0x1, P1 ;  /* 0x0000001606057211 */ /* 0x000fe200008f0eff */
[----:B------:R-:W-:Y:S01]  /*0230*/  IMAD R16, R17, 0x2, R15 ;  /* 0x0000000211107824 */ /* 0x000fe200078e020f */
[----:B------:R-:W-:Y:S01]  /*0240*/  LEA R6, P0, R7, R20, 0x1 ;  /* 0x0000001407067211 */ /* 0x000fe200078008ff */
[----:B------:R-:W4:Y:S02]  /*0250*/  LDG.E.U16 R12, desc[UR14][R12.64] ;  /* 0x0000000e0c0c7981 */ /* 0x000f24000c1e1500 */
[----:B------:R-:W-:Y:S01]  /*0260*/  IMAD R17, R17, 0x2, R16 ;  /* 0x0000000211117824 */ /* 0x000fe200078e0210 */
[----:B------:R-:W-:Y:S01]  /*0270*/  LEA.HI.X.SX32 R7, R7, R22, 0x1, P0 ;  /* 0x0000001607077211 */ /* 0x000fe200000f0eff */
[----:B------:R5:W3:Y:S01]  /*0280*/  LDG.E.U16 R18, desc[UR14][R4.64] ;  /* 0x0000000e04127981 */ /* 0x000ae2000c1e1500 */
[----:B0-----:R-:W-:-:S02]  /*0290*/  LEA R8, P0, R15, R20, 0x1 ;  /* 0x000000140f087211 */ /* 0x001fc400078008ff */
[C---:B------:R-:W-:Y:S01]  /*02a0*/  LEA R14, P1, R16.reuse, R20, 0x1 ;  /* 0x00000014100e7211 */ /* 0x040fe200078208ff */
[----:B------:R0:W3:Y:S01]  /*02b0*/  LDG.E.U16 R6, desc[UR14][R6.64] ;  /* 0x0000000e06067981 */ /* 0x0000e2000c1e1500 */
[----:B------:R-:W-:Y:S02]  /*02c0*/  LEA.HI.X.SX32 R9, R15, R22, 0x1, P0 ;  /* 0x000000160f097211 */ /* 0x000fe400000f0eff */
[C---:B-1----:R-:W-:Y:S02]  /*02d0*/  LEA R10, P0, R17.reuse, R20, 0x1 ;  /* 0x00000014110a7211 */ /* 0x042fe400078008ff */
[-C--:B------:R-:W-:Y:S02]  /*02e0*/  LEA.HI.X.SX32 R15, R16, R22.reuse, 0x1, P1 ;  /* 0x00000016100f7211 */ /* 0x080fe400008f0eff */
[----:B------:R-:W-:Y:S01]  /*02f0*/  LEA.HI.X.SX32 R11, R17, R22, 0x1, P0 ;  /* 0x00000016110b7211 */ /* 0x000fe200000f0eff */
[----:B------:R-:W4:Y:S04]  /*0300*/  LDG.E.U16 R9, desc[UR14][R8.64] ;  /* 0x0000000e08097981 */ /* 0x000f28000c1e1500 */
[----:B------:R1:W4:Y:S04]  /*0310*/  LDG.E.U16 R14, desc[UR14][R14.64] ;  /* 0x0000000e0e0e7981 */ /* 0x000328000c1e1500 */
[----:B------:R0:W4:Y:S01]  /*0320*/  LDG.E.U16 R13, desc[UR14][R10.64] ;  /* 0x0000000e0a0d7981 */ /* 0x000122000c1e1500 */
[----:B------:R-:W0:Y:S01]  /*0330*/  S2UR UR8, SR_CgaCtaId ;  /* 0x00000000000879c3 */ /* 0x000e220000008800 */
[----:B-----5:R-:W-:-:S02]  /*0340*/  LOP3.LUT R4, R0, 0xff, RZ, 0xc0, !PT ;  /* 0x000000ff00047812 */ /* 0x020fc400078ec0ff */
[----:B------:R-:W-:-:S05]  /*0350*/  SHF.R.S32.HI R5, RZ, 0x8, R0 ;  /* 0x00000008ff057819 */ /* 0x000fca0000011400 */
[----:B------:R-:W5:Y:S01]  /*0360*/  S2UR UR5, SR_CTAID.X ;  /* 0x00000000000579c3 */ /* 0x000f620000002500 */
[----:B------:R-:W-:Y:S01]  /*0370*/  IMAD.SHL.U32 R4, R4, 0x2, RZ ;  /* 0x0000000204047824 */ /* 0x000fe200078e00ff */
[----:B------:R-:W-:Y:S01]  /*0380*/  SGXT R5, R5, 0x1 ;  /* 0x000000010505781a */ /* 0x000fe20000000200 */
[----:B------:R-:W-:-:S03]  /*0390*/  UMOV UR4, 0x400 ;  /* 0x0000040000047882 */ /* 0x000fc60000000000 */
[----:B------:R-:W-:-:S04]  /*03a0*/  LOP3.LUT R5, R4, 0x210, R5, 0x78, !PT ;  /* 0x0000021004057812 */ /* 0x000fc800078e7805 */
[C---:B------:R-:W-:Y:S01]  /*03b0*/  LOP3.LUT R4, R5.reuse, 0x20, RZ, 0x3c, !PT ;  /* 0x0000002005047812 */ /* 0x040fe200078e3cff */
[----:B0-----:R-:W-:Y:S01]  /*03c0*/  ULEA UR8, UR8, UR4, 0x18 ;  /* 0x0000000408087291 */ /* 0x001fe2000f8ec0ff */
[C---:B------:R-:W-:Y:S02]  /*03d0*/  LOP3.LUT R7, R5.reuse, 0x40, RZ, 0x3c, !PT ;  /* 0x0000004005077812 */ /* 0x040fe400078e3cff */
[----:B-1----:R-:W-:Y:S01]  /*03e0*/  LOP3.LUT R15, R5, 0x60, RZ, 0x3c, !PT ;  /* 0x00000060050f7812 */ /* 0x002fe200078e3cff */
[----:B-----5:R-:W-:-:S04]  /*03f0*/  USHF.L.U32 UR4, UR5, 0x8, URZ ;  /* 0x0000000805047899 */ /* 0x020fc800080006ff */
[----:B------:R-:W-:-:S04]  /*0400*/  UIADD3 UR16, UPT, UPT, UR4, 0x100, URZ ;  /* 0x0000010004107890 */ /* 0x000fc8000fffe0ff */
[----:B------:R-:W-:Y:S01]  /*0410*/  UISETP.GE.AND UP0, UPT, UR16, 0x1, UPT ;  /* 0x000000011000788c */ /* 0x000fe2000bf06270 */
[----:B------:R-:W-:Y:S01]  /*0420*/  IMAD.MOV.U32 R21, RZ, RZ, -0x800000 ;  /* 0xff800000ff157424 */ /* 0x000fe200078e00ff */
[----:B------:R-:W-:Y:S01]  /*0430*/  MOV R31, 0x3f800000 ;  /* 0x3f800000001f7802 */ /* 0x000fe20000000f00 */
[----:B------:R-:W-:Y:S01]  /*0440*/  IMAD.MOV.U32 R32, RZ, RZ, 0x3f800000 ;  /* 0x3f800000ff207424 */ /* 0x000fe200078e00ff */
[----:B------:R-:W-:Y:S01]  /*0450*/  CS2R R10, SRZ ;  /* 0x00000000000a7805 */ /* 0x000fe2000001ff00 */
[----:B------:R-:W-:Y:S01]  /*0460*/  IMAD.MOV.U32 R22, RZ, RZ, -0x800000 ;  /* 0xff800000ff167424 */ /* 0x000fe200078e00ff */
[----:B--2---:R-:W-:Y:S04]  /*0470*/  STS.U16 [R5+UR8], R2 ;  /* 0x0000000205007988 */ /* 0x004fe80008000408 */
[----:B---3--:R-:W-:Y:S04]  /*0480*/  STS.U16 [R5+UR8+0x1000], R6 ;  /* 0x0010000605007988 */ /* 0x008fe80008000408 */
[----:B------:R-:W-:Y:S04]  /*0490*/  STS.U16 [R4+UR8+0x400], R3 ;  /* 0x0004000304007988 */ /* 0x000fe80008000408 */
[----:B----4-:R0:W-:Y:S04]  /*04a0*/  STS.U16 [R4+UR8+0x1400], R9 ;  /* 0x0014000904007988 */ /* 0x0101e80008000408 */
[----:B------:R-:W-:Y:S04]  /*04b0*/  STS.U16 [R7+UR8+0x800], R12 ;  /* 0x0008000c07007988 */ /* 0x000fe80008000408 */
[----:B------:R1:W-:Y:S04]  /*04c0*/  STS.U16 [R7+UR8+0x1800], R14 ;  /* 0x0018000e07007988 */ /* 0x0003e80008000408 */
[----:B------:R2:W-:Y:S04]  /*04d0*/  STS.U16 [R15+UR8+0xc00], R18 ;  /* 0x000c00120f007988 */ /* 0x0005e80008000408 */
[----:B------:R2:W-:Y:S01]  /*04e0*/  STS.U16 [R15+UR8+0x1c00], R13 ;  /* 0x001c000d0f007988 */ /* 0x0005e20008000408 */
[----:B0-----:R-:W-:-:S02]  /*04f0*/  CS2R R8, SRZ ;  /* 0x0000000000087805 */ /* 0x001fc4000001ff00 */
[----:B------:R-:W-:Y:S02]  /*0500*/  CS2R R4, SRZ ;  /* 0x0000000000047805 */ /* 0x000fe4000001ff00 */
[----:B-1----:R-:W-:Y:S01]  /*0510*/  CS2R R6, SRZ ;  /* 0x0000000000067805 */ /* 0x002fe2000001ff00 */
[C---:B------:R-:W-:Y:S01]  /*0520*/  IMAD.SHL.U32 R2, R0.reuse, 0x2, RZ ;  /* 0x0000000200027824 */ /* 0x040fe200078e00ff */
[----:B------:R-:W-:Y:S01]  /*0530*/  LOP3.LUT R3, R0, 0x7, RZ, 0xc0, !PT ;  /* 0x0000000700037812 */ /* 0x000fe200078ec0ff */
[----:B------:R-:W-:Y:S06]  /*0540*/  BRA.U !UP0, `(.L_x_0) ;  /* 0x0000000d084c7547 */ /* 0x000fec000b800000 */
[----:B------:R-:W0:Y:S01]  /*0550*/  LDCU.64 UR10, c[0x0][0x3c0] ;  /* 0x00007800ff0a77ac */ /* 0x000e220008000a00 */
[----:B------:R-:W-:Y:S01]  /*0560*/  LOP3.LUT R4, R0, 0x1e0, RZ, 0xc0, !PT ;  /* 0x000001e000047812 */ /* 0x000fe200078ec0ff */
[----:B------:R-:W-:Y:S01]  /*0570*/  IMAD.MOV.U32 R32, RZ, RZ, 0x3f800000 ;  /* 0x3f800000ff207424 */ /* 0x000fe200078e00ff */
[----:B------:R-:W-:Y:S01]  /*0580*/  SHF.R.U32.HI R29, RZ, 0x2, R0 ;  /* 0x00000002ff1d7819 */ /* 0x000fe20000011600 */
[----:B------:R-:W1:Y:S01]  /*0590*/  LDCU.64 UR12, c[0x0][0x3d0] ;  /* 0x00007a00ff0c77ac */ /* 0x000e620008000a00 */
[----:B------:R-:W-:Y:S01]  /*05a0*/  SHF.R.U32.HI R4, RZ, 0x1, R4 ;  /* 0x00000001ff047819 */ /* 0x000fe20000011604 */
[----:B------:R-:W-:Y:S01]  /*05b0*/  IMAD.MOV.U32 R34, RZ, RZ, -0x800000 ;  /* 0xff800000ff227424 */ /* 0x000fe200078e00ff */
[----:B------:R-:W-:Y:S01]  /*05c0*/  SGXT.U32 R29, R29, 0x3 ;  /* 0x000000031d1d781a */ /* 0x000fe20000000000 */
[----:B------:R-:W3:Y:S01]  /*05d0*/  LDCU UR7, c[0x0][0x3c8] ;  /* 0x00007900ff0777ac */ /* 0x000ee20008000800 */
[C---:B------:R-:W-:Y:S01]  /*05e0*/  LEA R6, R3.reuse, UR8, 0x9 ;  /* 0x0000000803067c11 */ /* 0x040fe2000f8e48ff */
[----:B------:R-:W-:Y:S01]  /*05f0*/  IMAD.SHL.U32 R3, R3, 0x10, RZ ;  /* 0x0000001003037824 */ /* 0x000fe200078e00ff */
[----:B------:R-:W-:Y:S01]  /*0600*/  LOP3.LUT R29, R4, UR4, R29, 0xfe, !PT ;  /* 0x00000004041d7c12 */ /* 0x000fe2000f8efe1d */
[----:B------:R-:W4:Y:S01]  /*0610*/  LDCU.64 UR18, c[0x0][0x388] ;  /* 0x00007100ff1277ac */ /* 0x000f220008000a00 */
[--C-:B------:R-:W-:Y:S01]  /*0620*/  SHF.R.S32.HI R4, RZ, 0x6, R0.reuse ;  /* 0x00000006ff047819 */ /* 0x100fe20000011400 */
[----:B------:R-:W-:Y:S01]  /*0630*/  IMAD.MOV.U32 R31, RZ, RZ, 0x3f800000 ;  /* 0x3f800000ff1f7424 */ /* 0x000fe200078e00ff */
[----:B------:R-:W-:Y:S01]  /*0640*/  SHF.R.S32.HI R7, RZ, 0x2, R0 ;  /* 0x00000002ff077819 */ /* 0x000fe20000011400 */
[----:B------:R-:W5:Y:S01]  /*0650*/  LDCU.64 UR20, c[0x0][0x390] ;  /* 0x00007200ff1477ac */ /* 0x000f620008000a00 */
[----:B------:R-:W-:-:S02]  /*0660*/  LOP3.LUT R25, R0, 0x10, RZ, 0xc0, !PT ;  /* 0x0000001000197812 */ /* 0x000fc400078ec0ff */
[----:B------:R-:W-:Y:S02]  /*0670*/  CS2R R10, SRZ ;  /* 0x00000000000a7805 */ /* 0x000fe4000001ff00 */
[C---:B------:R-:W-:Y:S01]  /*0680*/  LOP3.LUT R30, R0.reuse, 0x3, RZ, 0xc0, !PT ;  /* 0x00000003001e7812 */ /* 0x040fe200078ec0ff */
[----:B0-----:R-:W-:Y:S01]  /*0690*/  UIMAD UR4, UR9, UR10, URZ ;  /* 0x0000000a090472a4 */ /* 0x001fe2000f8e02ff */
[----:B------:R-:W-:Y:S01]  /*06a0*/  LOP3.LUT R5, R3, 0x1e0, R0, 0x78, !PT ;  /* 0x000001e003057812 */ /* 0x000fe200078e7800 */
[----:B------:R-:W-:Y:S01]  /*06b0*/  IMAD R6, R25, 0x100, R6 ;  /* 0x0000010019067824 */ /* 0x000fe200078e0206 */
[----:B------:R-:W-:Y:S01]  /*06c0*/  LOP3.LUT R3, R0, 0xf, RZ, 0xc0, !PT ;  /* 0x0000000f00037812 */ /* 0x000fe200078ec0ff */
[----:B------:R-:W0:Y:S01]  /*06d0*/  LDCU UR10, c[0x0][0x3d8] ;  /* 0x00007b00ff0a77ac */ /* 0x000e220008000800 */
[----:B------:R-:W-:Y:S02]  /*06e0*/  SGXT R4, R4, 0x1 ;  /* 0x000000010404781a */ /* 0x000fe40000000200 */
[----:B------:R-:W-:Y:S01]  /*06f0*/  SGXT R7, R7, 0x1 ;  /* 0x000000010707781a */ /* 0x000fe20000000200 */
[----:B-1----:R-:W-:Y:S01]  /*0700*/  UIMAD UR6, UR9, UR12, URZ ;  /* 0x0000000c090672a4 */ /* 0x002fe2000f8e02ff */
[----:B------:R-:W-:Y:S01]  /*0710*/  LEA R8, R30, UR8, 0x5 ;  /* 0x000000081e087c11 */ /* 0x000fe2000f8e28ff */
[----:B------:R-:W-:Y:S01]  /*0720*/  USHF.L.U32 UR5, UR4, 0x1, URZ ;  /* 0x0000000104057899 */ /* 0x000fe200080006ff */
[----:B------:R-:W-:-:S02]  /*0730*/  LOP3.LUT R5, R5, 0x10, R2, 0x78, !PT ;  /* 0x0000001005057812 */ /* 0x000fc400078e7802 */
[----:B------:R-:W-:Y:S01]  /*0740*/  LOP3.LUT R27, R4, 0x90, RZ, 0xc0, !PT ;  /* 0x00000090041b7812 */ /* 0x000fe200078ec0ff */
[----:B---3--:R-:W-:Y:S01]  /*0750*/  IMAD R4, R3, UR7, RZ ;  /* 0x0000000703047c24 */ /* 0x008fe2000f8e02ff */
[----:B------:R-:W-:Y:S01]  /*0760*/  LOP3.LUT R7, R7, 0x90, RZ, 0xc0, !PT ;  /* 0x0000009007077812 */ /* 0x000fe200078ec0ff */
[----:B------:R-:W-:Y:S01]  /*0770*/  IMAD R25, R25, 0x10, R8 ;  /* 0x0000001019197824 */ /* 0x000fe200078e0208 */
[----:B------:R-:W-:Y:S01]  /*0780*/  IADD3 R26, PT, PT, R5, R6, RZ ;  /* 0x00000006051a7210 */ /* 0x000fe20007ffe0ff */
[----:B------:R-:W-:Y:S01]  /*0790*/  USHF.L.U32 UR7, UR6, 0x1, URZ ;  /* 0x0000000106077899 */ /* 0x000fe200080006ff */
[----:B------:R-:W-:Y:S01]  /*07a0*/  LOP3.LUT R6, R7, 0x10, R2, 0x78, !PT ;  /* 0x0000001007067812 */ /* 0x000fe200078e7802 */
[----:B------:R-:W-:Y:S01]  /*07b0*/  IMAD.U32 R7, RZ, RZ, UR5 ;  /* 0x00000005ff077e24 */ /* 0x000fe2000f8e00ff */
[----:B------:R-:W-:Y:S01]  /*07c0*/  SHF.R.U32.HI R8, RZ, 0x4, R0 ;  /* 0x00000004ff087819 */ /* 0x000fe20000011600 */
[----:B------:R-:W-:Y:S01]  /*07d0*/  IMAD.SHL.U32 R0, R4, 0x2, RZ ;  /* 0x0000000204007824 */ /* 0x000fe200078e00ff */
[----:B------:R-:W-:Y:S01]  /*07e0*/  LOP3.LUT R27, R27, 0x17e, R2, 0x78, !PT ;  /* 0x0000017e1b1b7812 */ /* 0x000fe200078e7802 */
[----:B------:R-:W-:Y:S01]  /*07f0*/  IMAD R3, R3, UR13, RZ ;  /* 0x0000000d03037c24 */ /* 0x000fe2000f8e02ff */
[----:B------:R-:W-:Y:S01]  /*0800*/  UIMAD.WIDE UR4, UR4, 0x2, URZ ;  /* 0x00000002040478a5 */ /* 0x000fe2000f8e02ff */
[----:B------:R-:W-:Y:S01]  /*0810*/  IMAD.U32 R5, RZ, RZ, UR7 ;  /* 0x00000007ff057e24 */ /* 0x000fe2000f8e00ff */
[----:B----4-:R-:W-:Y:S01]  /*0820*/  IADD3 R7, P0, P1, R0, UR18, R7 ;  /* 0x0000001200077c10 */ /* 0x010fe2000f91e007 */
[C---:B------:R-:W-:Y:S01]  /*0830*/  IMAD.SHL.U32 R2, R3.reuse, 0x2, RZ ;  /* 0x0000000203027824 */ /* 0x040fe200078e00ff */
[----:B------:R-:W-:Y:S01]  /*0840*/  UIMAD.WIDE UR6, UR6, 0x2, URZ ;  /* 0x00000002060678a5 */ /* 0x000fe2000f8e02ff */
[----:B------:R-:W-:Y:S01]  /*0850*/  SGXT.U32 R0, R8, 0x4 ;  /* 0x000000040800781a */ /* 0x000fe20000000000 */
[----:B------:R-:W-:Y:S01]  /*0860*/  IMAD.HI R4, R4, 0x2, RZ ;  /* 0x0000000204047827 */ /* 0x000fe200078e02ff */
[----:B------:R-:W-:Y:S01]  /*0870*/  MOV R9, UR5 ;  /* 0x0000000500097c02 */ /* 0x000fe20008000f00 */
[----:B------:R-:W-:Y:S01]  /*0880*/  UMOV UR4, URZ ;  /* 0x000000ff00047c82 */ /* 0x000fe20008000000 */
[----:B-----5:R-:W-:Y:S01]  /*0890*/  IADD3 R24, P2, P3, R2, UR20, R5 ;  /* 0x0000001402187c10 */ /* 0x020fe2000fb5e005 */
[----:B------:R-:W-:Y:S01]  /*08a0*/  IMAD.HI R3, R3, 0x2, RZ ;  /* 0x0000000203037827 */ /* 0x000fe200078e02ff */
[----:B------:R-:W-:Y:S01]  /*08b0*/  IADD3.X R9, PT, PT, R4, UR19, R9, P0, P1 ;  /* 0x0000001304097c10 */ /* 0x000fe200087e2409 */
[----:B------:R-:W-:Y:S01]  /*08c0*/  UMOV UR6, URZ ;  /* 0x000000ff00067c82 */ /* 0x000fe20008000000 */
[----:B------:R-:W-:Y:S01]  /*08d0*/  MOV R35, 0xff800000 ;  /* 0xff80000000237802 */ /* 0x000fe20000000f00 */
[----:B------:R-:W-:Y:S01]  /*08e0*/  IMAD.U32 R8, RZ, RZ, UR7 ;  /* 0x00000007ff087e24 */ /* 0x000fe2000f8e00ff */
[----:B------:R-:W-:Y:S01]  /*08f0*/  LOP3.LUT R28, R29, 0x8, RZ, 0xfc, !PT ;  /* 0x000000081d1c7812 */ /* 0x000fe200078efcff */
[C---:B------:R-:W-:Y:S01]  /*0900*/  IMAD R2, R0.reuse, UR11, RZ ;  /* 0x0000000b00027c24 */ /* 0x040fe2000f8e02ff */
[----:B------:R-:W-:Y:S01]  /*0910*/  UMOV UR7, URZ ;  /* 0x000000ff00077c82 */ /* 0x000fe20008000000 */
[----:B0-----:R-:W-:Y:S01]  /*0920*/  IMAD R5, R0, UR10, RZ ;  /* 0x0000000a00057c24 */ /* 0x001fe2000f8e02ff */
[----:B------:R-:W-:Y:S01]  /*0930*/  IADD3.X R4, PT, PT, R3, UR21, R8, P2, P3 ;  /* 0x0000001503047c10 */ /* 0x000fe200097e6408 */
[----:B------:R-:W-:Y:S01]  /*0940*/  IMAD.IADD R25, R6, 0x1, R25 ;  /* 0x0000000106197824 */ /* 0x000fe200078e0219 */
[----:B------:R-:W-:-:S02]  /*0950*/  LEA R0, P0, R2, R7, 0x1 ;  /* 0x0000000702007211 */ /* 0x000fc400078008ff */
[----:B------:R-:W-:Y:S02]  /*0960*/  CS2R R6, SRZ ;  /* 0x0000000000067805 */ /* 0x000fe4000001ff00 */
[C---:B------:R-:W-:Y:S01]  /*0970*/  LEA R24, P1, R5.reuse, R24, 0x1 ;  /* 0x0000001805187211 */ /* 0x040fe200078208ff */
[----:B------:R-:W0:Y:S01]  /*0980*/  LDCU UR10, c[0x0][0x3a8] ;  /* 0x00007500ff0a77ac */ /* 0x000e220008000800 */
[----:B------:R-:W-:Y:S02]  /*0990*/  LEA.HI.X.SX32 R2, R2, R9, 0x1, P0 ;  /* 0x0000000902027211 */ /* 0x000fe400000f0eff */
[----:B------:R-:W-:Y:S02]  /*09a0*/  CS2R R8, SRZ ;  /* 0x0000000000087805 */ /* 0x000fe4000001ff00 */
[----:B------:R-:W-:Y:S02]  /*09b0*/  LEA.HI.X.SX32 R3, R5, R4, 0x1, P1 ;  /* 0x0000000405037211 */ /* 0x000fe400008f0eff */
[----:B------:R-:W-:Y:S01]  /*09c0*/  CS2R R4, SRZ ;  /* 0x0000000000047805 */ /* 0x000fe2000001ff00 */
[----:B------:R-:W-:-:S06]  /*09d0*/  UMOV UR5, URZ ;  /* 0x000000ff00057c82 */ /* 0x000fcc0008000000 */
.L_x_1:
[----:B------:R-:W-:Y:S02]  /*09e0*/  IMAD.U32 R21, RZ, RZ, UR4 ;  /* 0x00000004ff157e24 */ /* 0x000fe4000f8e00ff */
[----:B--2---:R-:W-:-:S03]  /*09f0*/  IMAD.U32 R13, RZ, RZ, UR4 ;  /* 0x00000004ff0d7e24 */ /* 0x004fc6000f8e00ff */
[----:B------:R-:W-:-:S04]  /*0a00*/  LEA R20, P0, R21, R0, 0x1 ;  /* 0x0000000015147211 */ /* 0x000fc800078008ff */
[----:B------:R-:W-:-:S05]  /*0a10*/  LEA.HI.X.SX32 R21, R13, R2, 0x1, P0 ;  /* 0x000000020d157211 */ /* 0x000fca00000f0eff */
[----:B------:R-:W2:Y:S01]  /*0a20*/  LDG.E.U16 R20, desc[UR14][R20.64] ;  /* 0x0000000e14147981 */ /* 0x000ea2000c1e1500 */
[----:B------:R-:W-:Y:S01]  /*0a30*/  IMAD.U32 R37, RZ, RZ, UR5 ;  /* 0x00000005ff257e24 */ /* 0x000fe2000f8e00ff */
[----:B------:R-:W-:Y:S01]  /*0a40*/  MOV R12, UR5 ;  /* 0x00000005000c7c02 */ /* 0x000fe20008000f00 */
[----:B------:R-:W-:Y:S03]  /*0a50*/  BAR.SYNC.DEFER_BLOCKING 0x0 ;  /* 0x0000000000007b1d */ /* 0x000fe60000010000 */
[----:B------:R-:W-:-:S04]  /*0a60*/  LEA R36, P0, R37, R24, 0x1 ;  /* 0x0000001825247211 */ /* 0x000fc800078008ff */
[----:B------:R-:W-:Y:S01]  /*0a70*/  LEA.HI.X.SX32 R37, R12, R3, 0x1, P0 ;  /* 0x000000030c257211 */ /* 0x000fe200000f0eff */
[----:B--2---:R-:W-:Y:S01]  /*0a80*/  STS.U16 [R27+UR8+0x2000], R20 ;  /* 0x002000141b007988 */ /* 0x004fe20008000408 */
[----:B------:R-:W-:Y:S06]  /*0a90*/  BAR.SYNC.DEFER_BLOCKING 0x0 ;  /* 0x0000000000007b1d */ /* 0x000fec0000010000 */
[----:B------:R-:W2:Y:S01]  /*0aa0*/  LDG.E.U16 R36, desc[UR14][R36.64] ;  /* 0x0000000e24247981 */ /* 0x000ea2000c1e1500 */
[----:B------:R-:W-:Y:S02]  /*0ab0*/  ULEA UR5, UR13, UR5, 0x4 ;  /* 0x000000050d057291 */ /* 0x000fe4000f8e20ff */
[----:B------:R-:W-:Y:S01]  /*0ac0*/  ULEA UR4, UR11, UR4, 0x4 ;  /* 0x000000040b047291 */ /* 0x000fe2000f8e20ff */
[----:B------:R-:W-:Y:S04]  /*0ad0*/  LDSM.16.MT88.4 R12, [R26] ;  /* 0x000000001a0c783b */ /* 0x000fe80000004200 */
[----:B------:R-:W1:Y:S01]  /*0ae0*/  LDSM.16.M88.4 R16, [R25+0x2000] ;  /* 0x002000001910783b */ /* 0x000e620000000200 */
[----:B------:R-:W-:Y:S01]  /*0af0*/  BAR.SYNC.DEFER_BLOCKING 0x0 ;  /* 0x0000000000007b1d */ /* 0x000fe20000010000 */
[----:B-1----:R-:W-:Y:S01]  /*0b00*/  HMMA.16816.F32.BF16 R20, R12, R16, RZ ;  /* 0x000000100c14723c */ /* 0x002fe200000418ff */
[----:B------:R-:W-:Y:S01]  /*0b10*/  LEA R17, P1, R30, UR6, 0x1 ;  /* 0x000000061e117c11 */ /* 0x000fe2000f8208ff */
[----:B------:R-:W-:-:S03]  /*0b20*/  UIADD3 UR6, UP0, UPT, UR6, 0x10, URZ ;  /* 0x0000001006067890 */ /* 0x000fc6000ff1e0ff */
[C---:B------:R-:W-:Y:S02]  /*0b30*/  IADD3 R16, P2, PT, R17.reuse, 0x8, RZ ;  /* 0x0000000811107810 */ /* 0x040fe40007f5e0ff */
[CC--:B------:R-:W-:Y:S01]  /*0b40*/  ISETP.GE.U32.AND P3, PT, R17.reuse, R29.reuse, PT ;  /* 0x0000001d1100720c */ /* 0x0c0fe20003f66070 */
[----:B------:R-:W-:Y:S01]  /*0b50*/  HMMA.16816.F32.BF16 R12, R12, R18, RZ ;  /* 0x000000120c0c723c */ /* 0x000fe200000418ff */
[----:B------:R-:W-:Y:S01]  /*0b60*/  IMAD.X R18, RZ, RZ, UR7, P1 ;  /* 0x00000007ff127e24 */ /* 0x000fe200088e06ff */
[-C--:B------:R-:W-:Y:S01]  /*0b70*/  ISETP.GT.U32.AND P0, PT, R16, R29.reuse, PT ;  /* 0x0000001d1000720c */ /* 0x080fe20003f04070 */
[----:B------:R-:W-:Y:S01]  /*0b80*/  UIADD3.X UR7, UPT, UPT, URZ, UR7, URZ, UP0, !UPT ;  /* 0x00000007ff077290 */ /* 0x000fe200087fe4ff */
[CC--:B------:R-:W-:Y:S01]  /*0b90*/  ISETP.GT.U32.AND P4, PT, R17.reuse, R28.reuse, PT ;  /* 0x0000001c1100720c */ /* 0x0c0fe20003f84070 */
[----:B------:R-:W-:Y:S01]  /*0ba0*/  IMAD.X R16, RZ, RZ, R18, P2 ;  /* 0x000000ffff107224 */ /* 0x000fe200010e0612 */
[C---:B------:R-:W-:Y:S01]  /*0bb0*/  ISETP.GT.U32.AND P2, PT, R17.reuse, R29, PT ;  /* 0x0000001d1100720c */ /* 0x040fe20003f44070 */
[----:B------:R-:W-:Y:S01]  /*0bc0*/  UISETP.GE.U32.AND UP0, UPT, UR6, UR16, UPT ;  /* 0x000000100600728c */ /* 0x000fe2000bf06070 */
[----:B------:R-:W-:-:S02]  /*0bd0*/  ISETP.GE.U32.AND P1, PT, R17, R28, PT ;  /* 0x0000001c1100720c */ /* 0x000fc40003f26070 */
[----:B------:R-:W-:Y:S01]  /*0be0*/  ISETP.GT.U32.AND.EX P0, PT, R16, RZ, PT, P0 ;  /* 0x000000ff1000720c */ /* 0x000fe20003f04100 */
[----:B0-----:R-:W-:Y:S01]  /*0bf0*/  FMUL R20, R20, UR10 ;  /* 0x0000000a14147c20 */ /* 0x001fe20008400000 */
[----:B------:R-:W-:Y:S01]  /*0c00*/  IADD3 R16, P5, PT, R17, 0x9, RZ ;  /* 0x0000000911107810 */ /* 0x000fe20007fbe0ff */
[----:B------:R-:W-:Y:S01]  /*0c10*/  FMUL R17, R23, UR10 ;  /* 0x0000000a17117c20 */ /* 0x000fe20008400000 */
[C---:B------:R-:W-:Y:S01]  /*0c20*/  ISETP.GT.U32.AND.EX P2, PT, R18.reuse, RZ, PT, P2 ;  /* 0x000000ff1200720c */ /* 0x040fe20003f44120 */
[----:B------:R-:W-:Y:S01]  /*0c30*/  UISETP.GE.U32.AND.EX UP0, UPT, UR7, URZ, UPT, UP0 ;  /* 0x000000ff0700728c */ /* 0x000fe2000bf06100 */
[C---:B------:R-:W-:Y:S02]  /*0c40*/  ISETP.GE.U32.AND.EX P3, PT, R18.reuse, RZ, PT, P3 ;  /* 0x000000ff1200720c */ /* 0x040fe40003f66130 */
[----:B------:R-:W-:Y:S01]  /*0c50*/  ISETP.GT.U32.AND.EX P4, PT, R18, RZ, PT, P4 ;  /* 0x000000ff1200720c */ /* 0x000fe20003f84140 */
[----:B------:R-:W-:Y:S01]  /*0c60*/  FMUL R19, R14, UR10 ;  /* 0x0000000a0e137c20 */ /* 0x000fe20008400000 */
[----:B------:R-:W-:Y:S01]  /*0c70*/  ISETP.GE.U32.AND.EX P1, PT, R18, RZ, PT, P1 ;  /* 0x000000ff1200720c */ /* 0x000fe20003f26110 */
[----:B------:R-:W-:Y:S01]  /*0c80*/  IMAD.X R18, RZ, RZ, R18, P5 ;  /* 0x000000ffff127224 */ /* 0x000fe200028e0612 */
[----:B------:R-:W-:Y:S01]  /*0c90*/  ISETP.GT.U32.AND P5, PT, R16, R28, PT ;  /* 0x0000001c1000720c */ /* 0x000fe20003fa4070 */
[----:B------:R-:W-:Y:S01]  /*0ca0*/  FMUL R14, R22, UR10 ;  /* 0x0000000a160e7c20 */ /* 0x000fe20008400000 */
[----:B------:R-:W-:Y:S01]  /*0cb0*/  FMUL R22, R15, UR10 ;  /* 0x0000000a0f167c20 */ /* 0x000fe20008400000 */
[----:B------:R-:W-:Y:S01]  /*0cc0*/  FSEL R15, R19, -INF , !P2 ;  /* 0xff800000130f7808 */ /* 0x000fe20005000000 */
[----:B------:R-:W-:Y:S01]  /*0cd0*/  FMUL R12, R12, UR10 ;  /* 0x0000000a0c0c7c20 */ /* 0x000fe20008400000 */
[----:B------:R-:W-:-:S02]  /*0ce0*/  ISETP.GT.U32.AND.EX P5, PT, R18, RZ, PT, P5 ;  /* 0x000000ff1200720c */ /* 0x000fc40003fa4150 */
[----:B------:R-:W-:Y:S02]  /*0cf0*/  FSEL R14, R14, -INF , !P4 ;  /* 0xff8000000e0e7808 */ /* 0x000fe40006000000 */
[----:B------:R-:W-:Y:S02]  /*0d00*/  FSEL R17, R17, -INF , !P1 ;  /* 0xff80000011117808 */ /* 0x000fe40004800000 */
[----:B------:R-:W-:Y:S02]  /*0d10*/  FSEL R19, R22, -INF , !P5 ;  /* 0xff80000016137808 */ /* 0x000fe40006800000 */
[----:B------:R-:W-:Y:S02]  /*0d20*/  FMNMX3 R22, R14, R17, R15, !PT ;  /* 0x000000110e167276 */ /* 0x000fe4000780000f */
[----:B------:R-:W-:Y:S02]  /*0d30*/  ISETP.GT.U32.AND P1, PT, R16, R29, PT ;  /* 0x0000001d1000720c */ /* 0x000fe40003f24070 */
[----:B------:R-:W-:-:S02]  /*0d40*/  FMNMX R23, R19, R22, !PT ;  /* 0x0000001613177209 */ /* 0x000fc40007800000 */
[----:B------:R-:W-:Y:S02]  /*0d50*/  ISETP.GT.U32.AND.EX P1, PT, R18, RZ, PT, P1 ;  /* 0x000000ff1200720c */ /* 0x000fe40003f24110 */
[----:B------:R-:W-:Y:S01]  /*0d60*/  FSEL R12, R12, -INF , !P0 ;  /* 0xff8000000c0c7808 */ /* 0x000fe20004000000 */
[----:B------:R-:W0:Y:S01]  /*0d70*/  SHFL.BFLY PT, R16, R23, 0x2, 0x1f ;  /* 0x0c401f0017107f89 */ /* 0x000e2200000e0000 */
[----:B------:R-:W-:-:S03]  /*0d80*/  FSEL R20, R20, -INF , !P2 ;  /* 0xff80000014147808 */ /* 0x000fc60005000000 */
[----:B--2---:R0:W-:Y:S02]  /*0d90*/  STS.U16 [R27+UR8+0x2000], R36 ;  /* 0x002000241b007988 */ /* 0x0041e40008000408 */
[----:B0-----:R-:W-:Y:S01]  /*0da0*/  FMNMX R36, R23, R16, !PT ;  /* 0x0000001017247209 */ /* 0x001fe20007800000 */
[----:B------:R-:W-:Y:S01]  /*0db0*/  FMUL R23, R21, UR10 ;  /* 0x0000000a15177c20 */ /* 0x000fe20008400000 */
[----:B------:R-:W-:-:S03]  /*0dc0*/  FMUL R21, R13, UR10 ;  /* 0x0000000a0d157c20 */ /* 0x000fc60008400000 */
[----:B------:R-:W0:Y:S01]  /*0dd0*/  SHFL.BFLY PT, R22, R36, 0x1, 0x1f ;  /* 0x0c201f0024167f89 */ /* 0x000e2200000e0000 */
[----:B------:R-:W-:Y:S02]  /*0de0*/  FSEL R13, R23, -INF , !P3 ;  /* 0xff800000170d7808 */ /* 0x000fe40005800000 */
[----:B0-----:R-:W-:-:S05]  /*0df0*/  FMNMX3 R22, R36, R22, R35, !PT ;  /* 0x0000001624167276 */ /* 0x001fca0007800023 */
[--C-:B------:R-:W-:Y:S01]  /*0e00*/  FADD R14, R14, -R22.reuse ;  /* 0x800000160e0e7221 */ /* 0x100fe20000000000 */
[--C-:B------:R-:W-:Y:S01]  /*0e10*/  FADD R17, R17, -R22.reuse ;  /* 0x8000001611117221 */ /* 0x100fe20000000000 */
[--C-:B------:R-:W-:Y:S01]  /*0e20*/  FADD R15, R15, -R22.reuse ;  /* 0x800000160f0f7221 */ /* 0x100fe20000000000 */
[----:B------:R-:W-:Y:S01]  /*0e30*/  FADD R19, R19, -R22 ;  /* 0x8000001613137221 */ /* 0x000fe20000000000 */
[----:B------:R-:W-:Y:S01]  /*0e40*/  FMUL R16, R14, 1.4426950216293334961 ;  /* 0x3fb8aa3b0e107820 */ /* 0x000fe20000400000 */
[----:B------:R-:W-:Y:S01]  /*0e50*/  FMUL R17, R17, 1.4426950216293334961 ;  /* 0x3fb8aa3b11117820 */ /* 0x000fe20000400000 */
[----:B------:R-:W-:Y:S01]  /*0e60*/  FMUL R14, R15, 1.4426950216293334961 ;  /* 0x3fb8aa3b0f0e7820 */ /* 0x000fe20000400000 */
[----:B------:R-:W-:Y:S01]  /*0e70*/  FMUL R19, R19, 1.4426950216293334961 ;  /* 0x3fb8aa3b13137820 */ /* 0x000fe20000400000 */
[----:B------:R-:W-:Y:S02]  /*0e80*/  FADD R35, -R22, R35 ;  /* 0x0000002316237221 */ /* 0x000fe40000000100 */
[----:B------:R-:W-:Y:S02]  /*0e90*/  MUFU.EX2 R16, R16 ;  /* 0x0000001000107308 */ /* 0x000fe40000000800 */
[----:B------:R-:W-:-:S06]  /*0ea0*/  FMUL R37, R35, 1.4426950216293334961 ;  /* 0x3fb8aa3b23257820 */ /* 0x000fcc0000400000 */
[----:B------:R-:W0:Y:S08]  /*0eb0*/  MUFU.EX2 R17, R17 ;  /* 0x0000001100117308 */ /* 0x000e300000000800 */
[----:B------:R-:W1:Y:S08]  /*0ec0*/  MUFU.EX2 R14, R14 ;  /* 0x0000000e000e7308 */ /* 0x000e700000000800 */
[----:B------:R-:W2:Y:S01]  /*0ed0*/  MUFU.EX2 R19, R19 ;  /* 0x0000001300137308 */ /* 0x000ea20000000800 */
[----:B0-----:R-:W-:Y:S01]  /*0ee0*/  FADD R15, R16, R17 ;  /* 0x00000011100f7221 */ /* 0x001fe20000000000 */
[----:B------:R-:W-:-:S03]  /*0ef0*/  F2FP.BF16.F32.PACK_AB R17, R17, R16 ;  /* 0x000000101111723e */ /* 0x000fc600000010ff */
[----:B-1----:R-:W-:-:S04]  /*0f00*/  FADD R36, R14, R15 ;  /* 0x0000000f0e247221 */ /* 0x002fc80000000000 */
[C---:B--2---:R-:W-:Y:S01]  /*0f10*/  FADD R36, R19.reuse, R36 ;  /* 0x0000002413247221 */ /* 0x044fe20000000000 */
[----:B------:R-:W-:-:S04]  /*0f20*/  F2FP.BF16.F32.PACK_AB R19, R19, R14 ;  /* 0x0000000e1313723e */ /* 0x000fc800000010ff */
[----:B------:R-:W0:Y:S02]  /*0f30*/  SHFL.BFLY PT, R15, R36, 0x2, 0x1f ;  /* 0x0c401f00240f7f89 */ /* 0x000e2400000e0000 */
[----:B0-----:R-:W-:Y:S01]  /*0f40*/  FADD R18, R36, R15 ;  /* 0x0000000f24127221 */ /* 0x001fe20000000000 */
[----:B------:R-:W-:Y:S02]  /*0f50*/  FSEL R36, R21, -INF , !P1 ;  /* 0xff80000015247808 */ /* 0x000fe40004800000 */
[----:B------:R-:W-:Y:S02]  /*0f60*/  FMNMX3 R21, R20, R13, R12, !PT ;  /* 0x0000000d14157276 */ /* 0x000fe4000780000c */
[----:B------:R-:W0:Y:S02]  /*0f70*/  SHFL.BFLY PT, R15, R18, 0x1, 0x1f ;  /* 0x0c201f00120f7f89 */ /* 0x000e2400000e0000 */
[----:B0-----:R-:W-:Y:S01]  /*0f80*/  FADD R15, R18, R15 ;  /* 0x0000000f120f7221 */ /* 0x001fe20000000000 */
[----:B------:R-:W-:-:S05]  /*0f90*/  FMNMX R18, R36, R21, !PT ;  /* 0x0000001524127209 */ /* 0x000fca0007800000 */
[----:B------:R-:W0:Y:S02]  /*0fa0*/  SHFL.BFLY PT, R21, R18, 0x2, 0x1f ;  /* 0x0c401f0012157f89 */ /* 0x000e2400000e0000 */
[----:B0-----:R-:W-:-:S05]  /*0fb0*/  FMNMX R23, R18, R21, !PT ;  /* 0x0000001512177209 */ /* 0x001fca0007800000 */
[----:B------:R-:W0:Y:S02]  /*0fc0*/  SHFL.BFLY PT, R21, R23, 0x1, 0x1f ;  /* 0x0c201f0017157f89 */ /* 0x000e2400000e0000 */
[----:B0-----:R-:W-:-:S05]  /*0fd0*/  FMNMX3 R21, R23, R21, R34, !PT ;  /* 0x0000001517157276 */ /* 0x001fca0007800022 */
[--C-:B------:R-:W-:Y:S01]  /*0fe0*/  FADD R35, R20, -R21.reuse ;  /* 0x8000001514237221 */ /* 0x100fe20000000000 */
[--C-:B------:R-:W-:Y:S01]  /*0ff0*/  FADD R18, R12, -R21.reuse ;  /* 0x800000150c127221 */ /* 0x100fe20000000000 */
[----:B------:R0:W1:Y:S01]  /*1000*/  MUFU.EX2 R20, R37 ;  /* 0x0000002500147308 */ /* 0x0000620000000800 */
[--C-:B------:R-:W-:Y:S01]  /*1010*/  FADD R36, R36, -R21.reuse ;  /* 0x8000001524247221 */ /* 0x100fe20000000000 */
[----:B------:R-:W-:Y:S01]  /*1020*/  FADD R34, -R21, R34 ;  /* 0x0000002215227221 */ /* 0x000fe20000000100 */
[----:B------:R-:W-:Y:S02]  /*1030*/  FMUL R23, R18, 1.4426950216293334961 ;  /* 0x3fb8aa3b12177820 */ /* 0x000fe40000400000 */
[----:B------:R-:W-:Y:S01]  /*1040*/  FMUL R18, R36, 1.4426950216293334961 ;  /* 0x3fb8aa3b24127820 */ /* 0x000fe20000400000 */
[----:B------:R-:W-:Y:S01]  /*1050*/  FMUL R34, R34, 1.4426950216293334961 ;  /* 0x3fb8aa3b22227820 */ /* 0x000fe20000400000 */
[----:B0-----:R-:W-:Y:S01]  /*1060*/  FMUL R37, R35, 1.4426950216293334961 ;  /* 0x3fb8aa3b23257820 */ /* 0x001fe20000400000 */
[----:B------:R-:W-:Y:S01]  /*1070*/  FADD R35, R13, -R21 ;  /* 0x800000150d237221 */ /* 0x000fe20000000000 */
[----:B------:R-:W-:Y:S03]  /*1080*/  MUFU.EX2 R23, R23 ;  /* 0x0000001700177308 */ /* 0x000fe60000000800 */
[----:B------:R-:W-:Y:S01]  /*1090*/  FMUL R35, R35, 1.4426950216293334961 ;  /* 0x3fb8aa3b23237820 */ /* 0x000fe20000400000 */
[C---:B-1----:R-:W-:Y:S01]  /*10a0*/  FFMA R31, R20.reuse, R31, R15 ;  /* 0x0000001f141f7223 */ /* 0x042fe2000000000f */
[----:B------:R-:W-:-:S03]  /*10b0*/  FMUL R10, R20, R10 ;  /* 0x0000000a140a7220 */ /* 0x000fc60000400000 */
[----:B------:R-:W-:Y:S01]  /*10c0*/  MUFU.EX2 R13, R37 ;  /* 0x00000025000d7308 */ /* 0x000fe20000000800 */
[C---:B------:R-:W-:Y:S01]  /*10d0*/  FMUL R11, R20.reuse, R11 ;  /* 0x0000000b140b7220 */ /* 0x040fe20000400000 */
[C---:B------:R-:W-:Y:S01]  /*10e0*/  FMUL R6, R20.reuse, R6 ;  /* 0x0000000614067220 */ /* 0x040fe20000400000 */
[----:B------:R-:W-:-:S05]  /*10f0*/  FMUL R7, R20, R7 ;  /* 0x0000000714077220 */ /* 0x000fca0000400000 */
[----:B------:R-:W0:Y:S08]  /*1100*/  MUFU.EX2 R12, R35 ;  /* 0x00000023000c7308 */ /* 0x000e300000000800 */
[----:B------:R-:W1:Y:S08]  /*1110*/  MUFU.EX2 R18, R18 ;  /* 0x0000001200127308 */ /* 0x000e700000000800 */
[----:B------:R2:W3:Y:S01]  /*1120*/  MUFU.EX2 R35, R34 ;  /* 0x0000002200237308 */ /* 0x0004e20000000800 */
[----:B0-----:R-:W-:Y:S01]  /*1130*/  FADD R36, R13, R12 ;  /* 0x0000000c0d247221 */ /* 0x001fe20000000000 */
[----:B------:R-:W-:-:S03]  /*1140*/  F2FP.BF16.F32.PACK_AB R16, R12, R13 ;  /* 0x0000000d0c10723e */ /* 0x000fc600000010ff */
[----:B------:R-:W-:-:S04]  /*1150*/  FADD R15, R23, R36 ;  /* 0x00000024170f7221 */ /* 0x000fc80000000000 */
[C---:B-1----:R-:W-:Y:S01]  /*1160*/  FADD R36, R18.reuse, R15 ;  /* 0x0000000f12247221 */ /* 0x042fe20000000000 */
[----:B------:R-:W-:Y:S01]  /*1170*/  F2FP.BF16.F32.PACK_AB R18, R18, R23 ;  /* 0x000000171212723e */ /* 0x000fe200000010ff */
[----:B--2---:R-:W-:-:S03]  /*1180*/  IMAD.MOV.U32 R34, RZ, RZ, R21 ;  /* 0x000000ffff227224 */ /* 0x004fc600078e0015 */
[----:B------:R-:W0:Y:S01]  /*1190*/  SHFL.BFLY PT, R15, R36, 0x2, 0x1f ;  /* 0x0c401f00240f7f89 */ /* 0x000e2200000e0000 */
[C---:B---3--:R-:W-:Y:S01]  /*11a0*/  FMUL R4, R35.reuse, R4 ;  /* 0x0000000423047220 */ /* 0x048fe20000400000 */
[C---:B------:R-:W-:Y:S01]  /*11b0*/  FMUL R5, R35.reuse, R5 ;  /* 0x0000000523057220 */ /* 0x040fe20000400000 */
[C---:B------:R-:W-:Y:S01]  /*11c0*/  FMUL R8, R35.reuse, R8 ;  /* 0x0000000823087220 */ /* 0x040fe20000400000 */
[----:B------:R-:W-:Y:S01]  /*11d0*/  FMUL R9, R35, R9 ;  /* 0x0000000923097220 */ /* 0x000fe20000400000 */
[----:B0-----:R-:W-:Y:S01]  /*11e0*/  FADD R20, R36, R15 ;  /* 0x0000000f24147221 */ /* 0x001fe20000000000 */
[----:B------:R-:W-:Y:S06]  /*11f0*/  BAR.SYNC.DEFER_BLOCKING 0x0 ;  /* 0x0000000000007b1d */ /* 0x000fec0000010000 */
[----:B------:R-:W-:Y:S04]  /*1200*/  SHFL.BFLY PT, R23, R20, 0x1, 0x1f ;  /* 0x0c201f0014177f89 */ /* 0x000fe800000e0000 */
[----:B------:R-:W0:Y:S02]  /*1210*/  LDSM.16.M88.4 R12, [R25+0x2000] ;  /* 0x00200000190c783b */ /* 0x000e240000000200 */
[C---:B0-----:R-:W-:Y:S08]  /*1220*/  HMMA.16816.F32.BF16 R4, R16.reuse, R14, R4 ;  /* 0x0000000e1004723c */ /* 0x041ff00000041804 */
[----:B------:R-:W-:Y:S01]  /*1230*/  HMMA.16816.F32.BF16 R8, R16, R12, R8 ;  /* 0x0000000c1008723c */ /* 0x000fe20000041808 */
[----:B------:R-:W-:-:S04]  /*1240*/  FADD R12, R20, R23 ;  /* 0x00000017140c7221 */ /* 0x000fc80000000000 */
[----:B------:R-:W-:Y:S01]  /*1250*/  FFMA R32, R35, R32, R12 ;  /* 0x0000002023207223 */ /* 0x000fe2000000000c */
[----:B------:R-:W-:Y:S01]  /*1260*/  MOV R35, R22 ;  /* 0x0000001600237202 */ /* 0x000fe20000000f00 */
[----:B------:R-:W-:-:S13]  /*1270*/  BRA.U !UP0, `(.L_x_1) ;  /* 0xfffffff508d87547 */ /* 0x000fda000b83ffff */
.L_x_0:
[----:B------:R-:W0:Y:S01]  /*1280*/  S2R R0, SR_TID.X ;  /* 0x0000000000007919 */ /* 0x000e220000002100 */
[----:B------:R-:W1:Y:S01]  /*1290*/  S2UR UR5, SR_CgaCtaId ;  /* 0x00000000000579c3 */ /* 0x000e620000008800 */
[----:B------:R-:W-:Y:S01]  /*12a0*/  UMOV UR4, 0x400 ;  /* 0x0000040000047882 */ /* 0x000fe20000000000 */
[----:B--2---:R-:W-:Y:S01]  /*12b0*/  IMAD.MOV.U32 R13, RZ, RZ, R8 ;  /* 0x000000ffff0d7224 */ /* 0x004fe200078e0008 */
[C---:B------:R-:W-:Y:S01]  /*12c0*/  FSETP.GT.AND P1, PT, |R32|.reuse, 8.50705917302346158658e+37, PT ;  /* 0x7e8000002000780b */ /* 0x040fe20003f24200 */
[C---:B------:R-:W-:Y:S01]  /*12d0*/  FMUL R2, R32.reuse, 8388608 ;  /* 0x4b00000020027820 */ /* 0x040fe20000400000 */
[----:B------:R-:W-:-:S03]  /*12e0*/  FSETP.GEU.AND P2, PT, R32, 1.175494350822287508e-38, PT ;  /* 0x008000002000780b */ /* 0x000fc60003f4e000 */
[----:B------:R-:W-:Y:S01]  /*12f0*/  BAR.SYNC.DEFER_BLOCKING 0x0 ;  /* 0x0000000000007b1d */ /* 0x000fe20000010000 */
[----:B------:R-:W-:Y:S02]  /*1300*/  FSETP.GEU.AND P4, PT, |R32|, 1.175494350822287508e-38, PT ;  /* 0x008000002000780b */ /* 0x000fe40003f8e200 */
[----:B------:R-:W-:Y:S02]  /*1310*/  FSEL R2, R2, R32, !P2 ;  /* 0x0000002002027208 */ /* 0x000fe40005000000 */
[----:B------:R-:W-:Y:S02]  /*1320*/  FSEL R23, RZ, -23, P2 ;  /* 0xc1b80000ff177808 */ /* 0x000fe40001000000 */
[C---:B------:R-:W-:Y:S02]  /*1330*/  FSETP.GEU.AND P2, PT, R31.reuse, 1.175494350822287508e-38, PT ;  /* 0x008000001f00780b */ /* 0x040fe40003f4e000 */
[C---:B------:R-:W-:Y:S01]  /*1340*/  FSETP.GT.AND P0, PT, |R31|.reuse, 8.50705917302346158658e+37, PT ;  /* 0x7e8000001f00780b */ /* 0x040fe20003f04200 */
[----:B------:R-:W-:Y:S01]  /*1350*/  @P1 FMUL R32, R32, 0.25 ;  /* 0x3e80000020201820 */ /* 0x000fe20000400000 */
[----:B------:R-:W-:Y:S01]  /*1360*/  FSETP.GEU.AND P3, PT, |R31|, 1.175494350822287508e-38, PT ;  /* 0x008000001f00780b */ /* 0x000fe20003f6e200 */
[----:B------:R-:W-:Y:S01]  /*1370*/  @P1 FMUL R9, R9, 0.25 ;  /* 0x3e80000009091820 */ /* 0x000fe20000400000 */
[----:B------:R-:W-:Y:S01]  /*1380*/  @P1 FMUL R13, R13, 0.25 ;  /* 0x3e8000000d0d1820 */ /* 0x000fe20000400000 */
[----:B------:R-:W-:Y:S01]  /*1390*/  @!P4 FMUL R32, R32, 16777216 ;  /* 0x4b8000002020c820 */ /* 0x000fe20000400000 */
[----:B------:R-:W-:Y:S01]  /*13a0*/  @P1 FMUL R5, R5, 0.25 ;  /* 0x3e80000005051820 */ /* 0x000fe20000400000 */
[----:B------:R-:W-:Y:S01]  /*13b0*/  @P1 FMUL R4, R4, 0.25 ;  /* 0x3e80000004041820 */ /* 0x000fe20000400000 */
[----:B------:R-:W-:Y:S01]  /*13c0*/  @!P4 FMUL R9, R9, 16777216 ;  /* 0x4b8000000909c820 */ /* 0x000fe20000400000 */
[----:B-1----:R-:W-:Y:S01]  /*13d0*/  ULEA UR6, UR5, UR4, 0x18 ;  /* 0x0000000405067291 */ /* 0x002fe2000f8ec0ff */
[----:B------:R-:W1:Y:S01]  /*13e0*/  MUFU.RCP R18, R32 ;  /* 0x0000002000127308 */ /* 0x000e620000001000 */
[----:B------:R-:W-:Y:S01]  /*13f0*/  @!P4 FMUL R13, R13, 16777216 ;  /* 0x4b8000000d0dc820 */ /* 0x000fe20000400000 */
[----:B------:R-:W-:Y:S01]  /*1400*/  @!P4 FMUL R5, R5, 16777216 ;  /* 0x4b8000000505c820 */ /* 0x000fe20000400000 */
[----:B------:R-:W-:Y:S01]  /*1410*/  @!P4 FMUL R4, R4, 16777216 ;  /* 0x4b8000000404c820 */ /* 0x000fe20000400000 */
[----:B------:R-:W-:Y:S01]  /*1420*/  MOV R20, 0x3dc6b27f ;  /* 0x3dc6b27f00147802 */ /* 0x000fe20000000f00 */
[----:B------:R-:W-:Y:S01]  /*1430*/  @P0 FMUL R7, R7, 0.25 ;  /* 0x3e80000007070820 */ /* 0x000fe20000400000 */
[C---:B0-----:R-:W-:Y:S01]  /*1440*/  LOP3.LUT R8, R0.reuse, 0x7, RZ, 0xc0, !PT ;  /* 0x0000000700087812 */ /* 0x041fe200078ec0ff */
[C---:B------:R-:W-:Y:S01]  /*1450*/  IMAD.SHL.U32 R3, R0.reuse, 0x8, RZ ;  /* 0x0000000800037824 */ /* 0x040fe200078e00ff */
[----:B------:R-:W-:Y:S01]  /*1460*/  LOP3.LUT R16, R0, 0x8, RZ, 0xc0, !PT ;  /* 0x0000000800107812 */ /* 0x000fe200078ec0ff */
[----:B------:R-:W-:Y:S01]  /*1470*/  @P0 FMUL R6, R6, 0.25 ;  /* 0x3e80000006060820 */ /* 0x000fe20000400000 */
[----:B------:R-:W-:Y:S01]  /*1480*/  LEA R15, R8, UR6, 0x4 ;  /* 0x00000006080f7c11 */ /* 0x000fe2000f8e20ff */
[----:B------:R-:W-:Y:S01]  /*1490*/  @P0 FMUL R11, R11, 0.25 ;  /* 0x3e8000000b0b0820 */ /* 0x000fe20000400000 */
[----:B------:R-:W-:Y:S01]  /*14a0*/  LOP3.LUT R12, R3, 0xf80, RZ, 0xc0, !PT ;  /* 0x00000f80030c7812 */ /* 0x000fe200078ec0ff */
[----:B------:R-:W-:-:S02]  /*14b0*/  VIADD R3, R2, 0xc0cafb0d ;  /* 0xc0cafb0d02037836 */ /* 0x000fc40000000000 */
[----:B------:R-:W-:Y:S01]  /*14c0*/  @P0 FMUL R10, R10, 0.25 ;  /* 0x3e8000000a0a0820 */ /* 0x000fe20000400000 */
[--C-:B------:R-:W-:Y:S01]  /*14d0*/  IMAD R17, R8, -0x8, R15.reuse ;  /* 0xfffffff808117824 */ /* 0x100fe200078e020f */
[----:B------:R-:W-:Y:S01]  /*14e0*/  LOP3.LUT R8, R0, 0xf0, RZ, 0xc0, !PT ;  /* 0x000000f000087812 */ /* 0x000fe200078ec0ff */
[----:B------:R-:W-:Y:S02]  /*14f0*/  IMAD R15, R16, 0x200, R15 ;  /* 0x00000200100f7824 */ /* 0x000fe400078e020f */
[C---:B-1----:R-:W-:Y:S01]  /*1500*/  FMUL R5, R18.reuse, R5 ;  /* 0x0000000512057220 */ /* 0x042fe20000400000 */
[----:B------:R-:W-:Y:S01]  /*1510*/  FMUL R4, R18, R4 ;  /* 0x0000000412047220 */ /* 0x000fe20000400000 */
[----:B------:R-:W-:Y:S01]  /*1520*/  @!P3 FMUL R7, R7, 16777216 ;  /* 0x4b8000000707b820 */ /* 0x000fe20000400000 */
[----:B------:R-:W-:Y:S01]  /*1530*/  IMAD R17, R8, 0x4, R17 ;  /* 0x0000000408117824 */ /* 0x000fe200078e0211 */
[----:B------:R-:W-:Y:S01]  /*1540*/  IADD3 R12, PT, PT, R12, R15, RZ ;  /* 0x0000000f0c0c7210 */ /* 0x000fe20007ffe0ff */
[----:B------:R-:W-:Y:S01]  /*1550*/  @!P3 FMUL R6, R6, 16777216 ;  /* 0x4b8000000606b820 */ /* 0x000fe20000400000 */
[----:B------:R-:W-:Y:S01]  /*1560*/  LOP3.LUT R15, R3, 0xff800000, RZ, 0xc0, !PT ;  /* 0xff800000030f7812 */ /* 0x000fe200078ec0ff */
[----:B------:R-:W-:Y:S01]  /*1570*/  @!P3 FMUL R11, R11, 16777216 ;  /* 0x4b8000000b0bb820 */ /* 0x000fe20000400000 */
[----:B------:R-:W-:Y:S01]  /*1580*/  LEA.HI R8, R16, R17, RZ, 0x1f ;  /* 0x0000001110087211 */ /* 0x000fe200078ff8ff */
[----:B------:R-:W-:Y:S01]  /*1590*/  FMUL R16, R31, 8388608 ;  /* 0x4b0000001f107820 */ /* 0x000fe20000400000 */
[----:B------:R-:W-:Y:S01]  /*15a0*/  I2FP.F32.S32 R14, R15 ;  /* 0x0000000f000e7245 */ /* 0x000fe20000201400 */
[----:B------:R-:W-:-:S02]  /*15b0*/  IMAD.IADD R15, R2, 0x1, -R15 ;  /* 0x00000001020f7824 */ /* 0x000fc400078e0a0f */
[----:B------:R-:W-:Y:S01]  /*15c0*/  @!P3 FMUL R10, R10, 16777216 ;  /* 0x4b8000000a0ab820 */ /* 0x000fe20000400000 */
[----:B------:R-:W0:Y:S01]  /*15d0*/  LDCU.64 UR4, c[0x0][0x3e0] ;  /* 0x00007c00ff0477ac */ /* 0x000e220008000a00 */
[----:B------:R-:W-:Y:S01]  /*15e0*/  FSEL R3, R16, R31, !P2 ;  /* 0x0000001f10037208 */ /* 0x000fe20005000000 */
[----:B------:R-:W-:Y:S01]  /*15f0*/  FFMA.FTZ R23, R14, 1.1920928955078125e-07, R23 ;  /* 0x340000000e177823 */ /* 0x000fe20000010017 */
[----:B------:R-:W-:Y:S01]  /*1600*/  @P0 FMUL R31, R31, 0.25 ;  /* 0x3e8000001f1f0820 */ /* 0x000fe20000400000 */
[----:B------:R-:W-:Y:S01]  /*1610*/  FADD R15, R15, -1 ;  /* 0xbf8000000f0f7421 */ /* 0x000fe20000000000 */
[C---:B------:R-:W-:Y:S01]  /*1620*/  FMUL R16, R18.reuse, R9 ;  /* 0x0000000912107220 */ /* 0x040fe20000400000 */
[----:B------:R-:W-:Y:S02]  /*1630*/  VIADD R14, R3, 0xc0cafb0d ;  /* 0xc0cafb0d030e7836 */ /* 0x000fe40000000000 */
[----:B------:R-:W-:Y:S01]  /*1640*/  @!P3 FMUL R31, R31, 16777216 ;  /* 0x4b8000001f1fb820 */ /* 0x000fe20000400000 */
[----:B------:R-:W-:Y:S01]  /*1650*/  FMUL R9, R18, R13 ;  /* 0x0000000d12097220 */ /* 0x000fe20000400000 */
[----:B------:R-:W-:Y:S01]  /*1660*/  FFMA.FTZ R18, R15, R20, -0.16845393180847167969 ;  /* 0xbe2c7f300f127423 */ /* 0x000fe20000010014 */
[----:B------:R-:W-:-:S02]  /*1670*/  F2FP.BF16.F32.PACK_AB R5, R5, R16 ;  /* 0x000000100505723e */ /* 0x000fc400000010ff */
[----:B------:R-:W-:Y:S01]  /*1680*/  LOP3.LUT R14, R14, 0xff800000, RZ, 0xc0, !PT ;  /* 0xff8000000e0e7812 */ /* 0x000fe200078ec0ff */
[----:B------:R-:W1:Y:S01]  /*1690*/  MUFU.RCP R31, R31 ;  /* 0x0000001f001f7308 */ /* 0x000e620000001000 */
[----:B------:R-:W-:Y:S01]  /*16a0*/  FFMA.FTZ R18, R15, R18, 0.1716887056827545166 ;  /* 0x3e2fcf2a0f127423 */ /* 0x000fe20000010012 */
[----:B------:R-:W-:Y:S02]  /*16b0*/  F2FP.BF16.F32.PACK_AB R4, R4, R9 ;  /* 0x000000090404723e */ /* 0x000fe400000010ff */
[----:B------:R-:W-:Y:S02]  /*16c0*/  IMAD.IADD R17, R3, 0x1, -R14 ;  /* 0x0000000103117824 */ /* 0x000fe400078e0a0e */
[----:B------:R-:W-:Y:S01]  /*16d0*/  FFMA.FTZ R18, R15, R18, -0.17900948226451873779 ;  /* 0xbe374e430f127423 */ /* 0x000fe20000010012 */
[----:B------:R-:W2:Y:S01]  /*16e0*/  LDC R9, c[0x0][0x3e8] ;  /* 0x0000fa00ff097b82 */ /* 0x000ea20000000800 */
[----:B------:R-:W-:Y:S01]  /*16f0*/  SHF.R.U32.HI R16, RZ, 0x8, R0 ;  /* 0x00000008ff107819 */ /* 0x000fe20000011600 */
[----:B------:R-:W-:Y:S01]  /*1700*/  FADD R13, R17, -1 ;  /* 0xbf800000110d7421 */ /* 0x000fe20000000000 */
[----:B------:R-:W-:Y:S01]  /*1710*/  FFMA.FTZ R18, R15, R18, 0.20512372255325317383 ;  /* 0x3e520bf40f127423 */ /* 0x000fe20000010012 */
[----:B0-----:R-:W-:Y:S01]  /*1720*/  UIMAD UR4, UR9, UR4, URZ ;  /* 0x00000004090472a4 */ /* 0x001fe2000f8e02ff */
[----:B------:R-:W-:Y:S01]  /*1730*/  ISETP.GE.U32.AND P0, PT, R3, 0x7f800000, PT ;  /* 0x7f8000000300780c */ /* 0x000fe20003f06070 */
[----:B------:R-:W-:Y:S01]  /*1740*/  FFMA.FTZ R20, R13, R20, -0.16845393180847167969 ;  /* 0xbe2c7f300d147423 */ /* 0x000fe20000010014 */
[----:B------:R-:W-:Y:S01]  /*1750*/  FSETP.NEU.AND P1, PT, R2, RZ, PT ;  /* 0x000000ff0200720b */ /* 0x000fe20003f2d000 */
[----:B------:R-:W-:-:S02]  /*1760*/  USHF.L.U32 UR7, UR4, 0x1, URZ ;  /* 0x0000000104077899 */ /* 0x000fc400080006ff */
[----:B------:R-:W-:Y:S01]  /*1770*/  FFMA.FTZ R20, R13, R20, 0.1716887056827545166 ;  /* 0x3e2fcf2a0d147423 */ /* 0x000fe20000010014 */
[C---:B-1----:R-:W-:Y:S01]  /*1780*/  FMUL R7, R31.reuse, R7 ;  /* 0x000000071f077220 */ /* 0x042fe20000400000 */
[----:B------:R-:W-:Y:S02]  /*1790*/  FMUL R6, R31, R6 ;  /* 0x000000061f067220 */ /* 0x000fe40000400000 */
[----:B------:R-:W-:-:S04]  /*17a0*/  FFMA.FTZ R20, R13, R20, -0.17900948226451873779 ;  /* 0xbe374e430d147423 */ /* 0x000fc80000010014 */
[----:B------:R-:W-:Y:S01]  /*17b0*/  FFMA.FTZ R24, R13, R20, 0.20512372255325317383 ;  /* 0x3e520bf40d187423 */ /* 0x000fe20000010014 */
[----:B------:R-:W-:Y:S01]  /*17c0*/  FFMA.FTZ R20, R15, R18, -0.24046532809734344482 ;  /* 0xbe763c8b0f147423 */ /* 0x000fe20000010012 */
[C---:B------:R-:W-:Y:S01]  /*17d0*/  FMUL R18, R31.reuse, R11 ;  /* 0x0000000b1f127220 */ /* 0x040fe20000400000 */
[----:B------:R-:W-:Y:S01]  /*17e0*/  FMUL R31, R31, R10 ;  /* 0x0000000a1f1f7220 */ /* 0x000fe20000400000 */
[----:B------:R-:W-:Y:S01]  /*17f0*/  FFMA.FTZ R24, R13, R24, -0.24046532809734344482 ;  /* 0xbe763c8b0d187423 */ /* 0x000fe20000010018 */
[----:B------:R-:W-:Y:S01]  /*1800*/  FFMA.FTZ R20, R15, R20, 0.28857114911079406738 ;  /* 0x3e93bf990f147423 */ /* 0x000fe20000010014 */
[----:B------:R-:W-:Y:S02]  /*1810*/  FSEL R10, RZ, -23, P2 ;  /* 0xc1b80000ff0a7808 */ /* 0x000fe40001000000 */
[----:B------:R-:W-:Y:S01]  /*1820*/  FFMA.FTZ R24, R13, R24, 0.28857114911079406738 ;  /* 0x3e93bf990d187423 */ /* 0x000fe20000010018 */
[----:B------:R-:W-:Y:S01]  /*1830*/  FFMA.FTZ R20, R15, R20, -0.36067417263984680176 ;  /* 0xbeb8aa490f147423 */ /* 0x000fe20000010014 */
[----:B------:R-:W-:-:S02]  /*1840*/  F2FP.BF16.F32.PACK_AB R6, R6, R31 ;  /* 0x0000001f0606723e */ /* 0x000fc400000010ff */
[----:B------:R-:W-:Y:S01]  /*1850*/  F2FP.BF16.F32.PACK_AB R7, R7, R18 ;  /* 0x000000120707723e */ /* 0x000fe200000010ff */
[----:B------:R-:W-:Y:S01]  /*1860*/  FFMA.FTZ R24, R13, R24, -0.36067417263984680176 ;  /* 0xbeb8aa490d187423 */ /* 0x000fe20000010018 */
[----:B------:R-:W-:Y:S01]  /*1870*/  FFMA.FTZ R20, R15, R20, 0.48089820146560668945 ;  /* 0x3ef6384a0f147423 */ /* 0x000fe20000010014 */
[----:B------:R-:W-:Y:S02]  /*1880*/  I2FP.F32.S32 R11, R14 ;  /* 0x0000000e000b7245 */ /* 0x000fe40000201400 */
[----:B------:R0:W-:Y:S01]  /*1890*/  STSM.16.M88.4 [R12], R4 ;  /* 0x000000040c007844 */ /* 0x0001e20000000200 */
[----:B------:R-:W-:Y:S01]  /*18a0*/  FFMA.FTZ R24, R13, R24, 0.48089820146560668945 ;  /* 0x3ef6384a0d187423 */ /* 0x000fe20000010018 */
[----:B------:R-:W-:Y:S01]  /*18b0*/  FFMA.FTZ R20, R15, R20, -0.72134751081466674805 ;  /* 0xbf38aa3b0f147423 */ /* 0x000fe20000010014 */
[----:B------:R-:W-:Y:S01]  /*18c0*/  FFMA.FTZ R14, R11, 1.1920928955078125e-07, R10 ;  /* 0x340000000b0e7823 */ /* 0x000fe2000001000a */
[----:B------:R-:W-:Y:S01]  /*18d0*/  BAR.SYNC.DEFER_BLOCKING 0x0 ;  /* 0x0000000000007b1d */ /* 0x000fe20000010000 */
[----:B------:R-:W-:Y:S01]  /*18e0*/  FFMA.FTZ R24, R13, R24, -0.72134751081466674805 ;  /* 0xbf38aa3b0d187423 */ /* 0x000fe20000010018 */
[----:B------:R-:W-:Y:S01]  /*18f0*/  FMUL R20, R15, R20 ;  /* 0x000000140f147220 */ /* 0x000fe20000400000 */
[----:B------:R-:W-:-:S02]  /*1900*/  ISETP.GE.U32.AND P2, PT, R2, 0x7f800000, PT ;  /* 0x7f8000000200780c */ /* 0x000fc40003f46070 */
[----:B------:R-:W-:Y:S01]  /*1910*/  FMUL R24, R13, R24 ;  /* 0x000000180d187220 */ /* 0x000fe20000400000 */
[----:B------:R-:W-:Y:S02]  /*1920*/  FMUL R20, R15, R20 ;  /* 0x000000140f147220 */ /* 0x000fe40000400000 */
[----:B------:R-:W1:Y:S01]  /*1930*/  LDC.64 R10, c[0x0][0x398] ;  /* 0x0000e600ff0a7b82 */ /* 0x000e620000000a00 */
[----:B------:R-:W-:Y:S01]  /*1940*/  FMUL R24, R13, R24 ;  /* 0x000000180d187220 */ /* 0x000fe20000400000 */
[----:B------:R-:W-:Y:S01]  /*1950*/  FFMA.FTZ R20, R15, 1.4426950216293334961, R20 ;  /* 0x3fb8aa3b0f147823 */ /* 0x000fe20000010014 */
[----:B------:R-:W-:Y:S02]  /*1960*/  IMAD.SHL.U32 R15, R0, 0x10, RZ ;  /* 0x00000010000f7824 */ /* 0x000fe400078e00ff */
[----:B------:R-:W-:Y:S01]  /*1970*/  FFMA.FTZ R13, R13, 1.4426950216293334961, R24 ;  /* 0x3fb8aa3b0d0d7823 */ /* 0x000fe20000010018 */
[----:B------:R-:W-:Y:S01]  /*1980*/  FADD R23, R23, R20 ;  /* 0x0000001417177221 */ /* 0x000fe20000000000 */
[----:B0-----:R-:W-:Y:S01]  /*1990*/  IMAD R12, R33, UR5, RZ ;  /* 0x00000005210c7c24 */ /* 0x001fe2000f8e02ff */
[----:B------:R-:W-:Y:S01]  /*19a0*/  LOP3.LUT R15, R15, 0x1ff0, RZ, 0xc0, !PT ;  /* 0x00001ff00f0f7812 */ /* 0x000fe200078ec0ff */
[----:B------:R-:W-:Y:S01]  /*19b0*/  FADD R20, R14, R13 ;  /* 0x0000000d0e147221 */ /* 0x000fe20000000000 */
[----:B------:R-:W-:Y:S01]  /*19c0*/  SGXT.U32 R14, R16, 0x1 ;  /* 0x00000001100e781a */ /* 0x000fe20000000000 */
[----:B------:R-:W-:Y:S01]  /*19d0*/  @P2 IMAD.MOV.U32 R13, RZ, RZ, 0x7f800000 ;  /* 0x7f800000ff0d2424 */ /* 0x000fe200078e00ff */
[----:B------:R-:W-:Y:S01]  /*19e0*/  UIMAD.WIDE UR4, UR4, 0x2, URZ ;  /* 0x00000002040478a5 */ /* 0x000fe2000f8e02ff */
[----:B------:R-:W-:-:S02]  /*19f0*/  IMAD.SHL.U32 R27, R12, 0x2, RZ ;  /* 0x000000020c1b7824 */ /* 0x000fc400078e00ff */
[----:B--2---:R-:W-:Y:S01]  /*1a00*/  IMAD R14, R14, R9, RZ ;  /* 0x000000090e0e7224 */ /* 0x004fe200078e02ff */
[----:B------:R0:W2:Y:S01]  /*1a10*/  LDS.128 R4, [R15+UR6] ;  /* 0x000000060f047984 */ /* 0x0000a20008000c00 */
[----:B------:R-:W-:Y:S01]  /*1a20*/  @P2 FFMA.FTZ R23, R2, R13, +INF ;  /* 0x7f80000002172423 */ /* 0x000fe2000001000d */
[----:B------:R-:W-:-:S04]  /*1a30*/  IMAD.HI R12, R12, 0x2, RZ ;  /* 0x000000020c0c7827 */ /* 0x000fc800078e02ff */
[----:B------:R-:W-:Y:S01]  /*1a40*/  IMAD R16, R9, 0x2, R14 ;  /* 0x0000000209107824 */ /* 0x000fe200078e020e */
[----:B-1----:R-:W-:Y:S01]  /*1a50*/  IADD3 R27, P2, P3, R27, UR7, R10 ;  /* 0x000000071b1b7c10 */ /* 0x002fe2000fb5e00a */
[----:B------:R-:W-:Y:S01]  /*1a60*/  @P0 IMAD.MOV.U32 R10, RZ, RZ, 0x7f800000 ;  /* 0x7f800000ff0a0424 */ /* 0x000fe200078e00ff */
[----:B------:R-:W1:Y:S02]  /*1a70*/  LDCU UR4, c[0x0][0x3ec] ;  /* 0x00007d80ff0477ac */ /* 0x000e640008000800 */
[----:B------:R-:W-:Y:S01]  /*1a80*/  LEA R18, R9, R16, 0x1 ;  /* 0x0000001009127211 */ /* 0x000fe200078e08ff */
[----:B------:R-:W-:Y:S01]  /*1a90*/  @P0 FFMA.FTZ R20, R3, R10, +INF ;  /* 0x7f80000003140423 */ /* 0x000fe2000001000a */
[----:B------:R-:W-:Y:S02]  /*1aa0*/  IADD3.X R29, PT, PT, R12, UR5, R11, P2, P3 ;  /* 0x000000050c1d7c10 */ /* 0x000fe400097e640b */
[----:B------:R-:W-:Y:S01]  /*1ab0*/  LEA R2, P3, R14, R27, 0x1 ;  /* 0x0000001b0e027211 */ /* 0x000fe200078608ff */
[----:B------:R-:W-:Y:S01]  /*1ac0*/  IMAD R24, R9, 0x2, R18 ;  /* 0x0000000209187824 */ /* 0x000fe200078e0212 */
[----:B------:R-:W-:-:S02]  /*1ad0*/  FSETP.NEU.AND P2, PT, R3, RZ, PT ;  /* 0x000000ff0300720b */ /* 0x000fc40003f4d000 */
[----:B------:R-:W-:Y:S01]  /*1ae0*/  LEA.HI.X.SX32 R3, R14, R29, 0x1, P3 ;  /* 0x0000001d0e037211 */ /* 0x000fe200018f0eff */
[C---:B------:R-:W-:Y:S01]  /*1af0*/  IMAD R28, R9.reuse, 0x2, R24 ;  /* 0x00000002091c7824 */ /* 0x040fe200078e0218 */
[-C--:B------:R-:W-:Y:S02]  /*1b00*/  LEA R10, P0, R16, R27.reuse, 0x1 ;  /* 0x0000001b100a7211 */ /* 0x080fe400078008ff */
[-C--:B------:R-:W-:Y:S01]  /*1b10*/  LEA R12, P3, R18, R27.reuse, 0x1 ;  /* 0x0000001b120c7211 */ /* 0x080fe200078608ff */
[C---:B------:R-:W-:Y:S01]  /*1b20*/  IMAD R30, R9.reuse, 0x2, R28 ;  /* 0x00000002091e7824 */ /* 0x040fe200078e021c */
[----:B------:R-:W-:Y:S02]  /*1b30*/  LEA R14, P4, R24, R27, 0x1 ;  /* 0x0000001b180e7211 */ /* 0x000fe400078808ff */
[----:B------:R-:W-:Y:S01]  /*1b40*/  LEA.HI.X.SX32 R11, R16, R29, 0x1, P0 ;  /* 0x0000001d100b7211 */ /* 0x000fe200000f0eff */
[----:B-1----:R-:W-:Y:S01]  /*1b50*/  UIMAD UR4, UR9, UR4, URZ ;  /* 0x00000004090472a4 */ /* 0x002fe2000f8e02ff */
[----:B------:R-:W-:-:S02]  /*1b60*/  LEA R32, R9, R30, 0x1 ;  /* 0x0000001e09207211 */ /* 0x000fc400078e08ff */
[----:B------:R-:W-:Y:S01]  /*1b70*/  LEA.HI.X.SX32 R13, R18, R29, 0x1, P3 ;  /* 0x0000001d120d7211 */ /* 0x000fe200018f0eff */
[----:B------:R-:W-:Y:S01]  /*1b80*/  USHF.L.U32 UR7, UR4, 0x2, URZ ;  /* 0x0000000204077899 */ /* 0x000fe200080006ff */
[----:B------:R-:W-:Y:S01]  /*1b90*/  LEA R16, P0, R28, R27, 0x1 ;  /* 0x0000001b1c107211 */ /* 0x000fe200078008ff */
[----:B------:R-:W-:Y:S01]  /*1ba0*/  IMAD R34, R9, 0x2, R32 ;  /* 0x0000000209227824 */ /* 0x000fe200078e0220 */
[----:B0-----:R-:W-:Y:S01]  /*1bb0*/  LEA.HI.X.SX32 R15, R24, R29, 0x1, P4 ;  /* 0x0000001d180f7211 */ /* 0x001fe200020f0eff */
[----:B------:R-:W-:Y:S01]  /*1bc0*/  UIMAD.WIDE UR4, UR4, 0x4, URZ ;  /* 0x00000004040478a5 */ /* 0x000fe2000f8e02ff */
[-C--:B------:R-:W-:Y:S02]  /*1bd0*/  LEA R18, P3, R30, R27.reuse, 0x1 ;  /* 0x0000001b1e127211 */ /* 0x080fe400078608ff */
[-C--:B------:R-:W-:Y:S01]  /*1be0*/  LEA R24, P4, R32, R27.reuse, 0x1 ;  /* 0x0000001b20187211 */ /* 0x080fe200078808ff */
[----:B--2---:R0:W-:Y:S01]  /*1bf0*/  STG.E.U16 desc[UR14][R2.64], R4 ;  /* 0x0000000402007986 */ /* 0x0041e2000c10150e */
[----:B------:R-:W-:-:S02]  /*1c00*/  LEA R26, P5, R34, R27, 0x1 ;  /* 0x0000001b221a7211 */ /* 0x000fc400078a08ff */
[-C--:B------:R-:W-:Y:S01]  /*1c10*/  LEA.HI.X.SX32 R17, R28, R29.reuse, 0x1, P0 ;  /* 0x0000001d1c117211 */ /* 0x080fe200000f0eff */
[----:B------:R1:W-:Y:S01]  /*1c20*/  STG.E.U16 desc[UR14][R10.64], R5 ;  /* 0x000000050a007986 */ /* 0x0003e2000c10150e */
[----:B------:R-:W-:Y:S02]  /*1c30*/  PRMT R9, R4, 0x7632, R9 ;  /* 0x0000763204097816 */ /* 0x000fe40000000009 */
[-C--:B------:R-:W-:Y:S01]  /*1c40*/  LEA.HI.X.SX32 R19, R30, R29.reuse, 0x1, P3 ;  /* 0x0000001d1e137211 */ /* 0x080fe200018f0eff */
[----:B------:R2:W-:Y:S01]  /*1c50*/  STG.E.U16 desc[UR14][R12.64], R6 ;  /* 0x000000060c007986 */ /* 0x0005e2000c10150e */
[-C--:B------:R-:W-:Y:S02]  /*1c60*/  LEA.HI.X.SX32 R25, R32, R29.reuse, 0x1, P4 ;  /* 0x0000001d20197211 */ /* 0x080fe400020f0eff */
[----:B------:R-:W-:Y:S01]  /*1c70*/  LEA.HI.X.SX32 R27, R34, R29, 0x1, P5 ;  /* 0x0000001d221b7211 */ /* 0x000fe200028f0eff */
[----:B------:R3:W-:Y:S01]  /*1c80*/  STG.E.U16 desc[UR14][R14.64], R7 ;  /* 0x000000070e007986 */ /* 0x0007e2000c10150e */
[----:B------:R-:W-:Y:S01]  /*1c90*/  PRMT R30, R7, 0x7632, R30 ;  /* 0x00007632071e7816 */ /* 0x000fe2000000001e */
[----:B0-----:R-:W-:Y:S01]  /*1ca0*/  IMAD.SHL.U32 R4, R0, 0x2, RZ ;  /* 0x0000000200047824 */ /* 0x001fe200078e00ff */
[----:B------:R-:W-:Y:S01]  /*1cb0*/  FSEL R2, R23, -INF , P1 ;  /* 0xff80000017027808 */ /* 0x000fe20000800000 */
[----:B------:R3:W-:Y:S01]  /*1cc0*/  STG.E.U16 desc[UR14][R16.64], R9 ;  /* 0x0000000910007986 */ /* 0x0007e2000c10150e */
[----:B-1----:R-:W-:Y:S01]  /*1cd0*/  PRMT R11, R5, 0x7632, R11 ;  /* 0x00007632050b7816 */ /* 0x002fe2000000000b */
[----:B------:R-:W0:Y:S01]  /*1ce0*/  LDC.64 R28, c[0x0][0x3a0] ;  /* 0x0000e800ff1c7b82 */ /* 0x000e220000000a00 */
[----:B------:R-:W-:Y:S01]  /*1cf0*/  FSEL R3, R20, -INF , P2 ;  /* 0xff80000014037808 */ /* 0x000fe20001000000 */
[----:B------:R-:W-:Y:S01]  /*1d00*/  FFMA R2, R2, 0.69314718246459960938, R21 ;  /* 0x3f31721802027823 */ /* 0x000fe20000000015 */
[----:B--2---:R-:W-:Y:S01]  /*1d10*/  PRMT R13, R6, 0x7632, R13 ;  /* 0x00007632060d7816 */ /* 0x004fe2000000000d */
[----:B------:R3:W-:Y:S01]  /*1d20*/  STG.E.U16 desc[UR14][R18.64], R11 ;  /* 0x0000000b12007986 */ /* 0x0007e2000c10150e */
[----:B------:R-:W-:Y:S01]  /*1d30*/  LOP3.LUT R4, R4, 0x3f8, RZ, 0xc0, !PT ;  /* 0x000003f804047812 */ /* 0x000fe200078ec0ff */
[----:B------:R-:W-:Y:S01]  /*1d40*/  FFMA R3, R3, 0.69314718246459960938, R22 ;  /* 0x3f31721803037823 */ /* 0x000fe20000000016 */
[----:B------:R-:W-:Y:S01]  /*1d50*/  LOP3.LUT P0, RZ, R0, 0x100, RZ, 0xc0, !PT ;  /* 0x0000010000ff7812 */ /* 0x000fe2000780c0ff */
[----:B------:R3:W-:Y:S01]  /*1d60*/  STG.E.U16 desc[UR14][R24.64], R13 ;  /* 0x0000000d18007986 */ /* 0x0007e2000c10150e */
[----:B------:R-:W-:-:S02]  /*1d70*/  IMAD.SHL.U32 R5, R33, 0x4, RZ ;  /* 0x0000000421057824 */ /* 0x000fc400078e00ff */
[----:B------:R-:W-:Y:S01]  /*1d80*/  IMAD.HI R0, R33, 0x4, RZ ;  /* 0x0000000421007827 */ /* 0x000fe200078e02ff */
[----:B------:R3:W-:Y:S01]  /*1d90*/  STG.E.U16 desc[UR14][R26.64], R30 ;  /* 0x0000001e1a007986 */ /* 0x0007e2000c10150e */
[----:B------:R-:W-:Y:S01]  /*1da0*/  BAR.SYNC.DEFER_BLOCKING 0x0 ;  /* 0x0000000000007b1d */ /* 0x000fe20000010000 */
[----:B0-----:R-:W-:-:S04]  /*1db0*/  IADD3 R28, P1, P2, R5, UR7, R28 ;  /* 0x00000007051c7c10 */ /* 0x001fc8000fa3e01c */
[----:B------:R-:W-:Y:S01]  /*1dc0*/  IADD3.X R29, PT, PT, R0, UR5, R29, P1, P2 ;  /* 0x00000005001d7c10 */ /* 0x000fe20008fe441d */
[----:B------:R3:W-:Y:S02]  /*1dd0*/  STS.64 [R4+UR6], R2 ;  /* 0x0000000204007988 */ /* 0x0007e40008000a06 */
[----:B------:R-:W-:Y:S06]  /*1de0*/  BAR.SYNC.DEFER_BLOCKING 0x0 ;  /* 0x0000000000007b1d */ /* 0x000fec0000010000 */
[----:B------:R-:W-:Y:S05]  /*1df0*/  @P0 EXIT ;  /* 0x000000000000094d */ /* 0x000fea0003800000 */
[----:B---3--:R-:W0:Y:S04]  /*1e00*/  LDS R3, [R8] ;  /* 0x0000000008037984 */ /* 0x008e280000000800 */
[----:B0-----:R-:W-:Y:S01]  /*1e10*/  STG.E desc[UR14][R28.64], R3 ;  /* 0x000000031c007986 */ /* 0x001fe2000c10190e */
[----:B------:R-:W-:Y:S05]  /*1e20*/  EXIT ;  /* 0x000000000000794d */ /* 0x000fea0003800000 */
.L_x_2:
[----:B------:R-:W-:-:S00]  /*1e30*/  BRA `(.L_x_2) ;  /* 0xfffffffc00fc7947 */ /* 0x000fc0000383ffff */
[----:B------:R-:W-:-:S00]  /*1e40*/  NOP ;  /* 0x0000000000007918 */ /* 0x000fc00000000000 */
        /* <DEDUP_REMOVED lines=11> */
.L_x_3:


//--------------------- .nv.global.init           --------------------------
	.section	.nv.global.init,"aw",@progbits
.nv.global.init:
	.type		_$_str,@object
	.size		_$_str,(.L_0 - _$_str)
_$_str:
        /*0000*/ 	.byte	0x5f, 0x5f, 0x43, 0x55, 0x44, 0x41, 0x5f, 0x46, 0x54, 0x5a, 0x00
.L_0:


//--------------------- .nv.shared.attn_fwd       --------------------------
	.section	.nv.shared.attn_fwd,"aw",@nobits
	.sectionflags	@""
	.align	16
	.zero		1024


//--------------------- .nv.shared.reserved.0     --------------------------
	.section	.nv.shared.reserved.0,"aw",@nobits
	.weak		__nv_reservedSMEM_offset_0_alias
	.size		__nv_reservedSMEM_offset_0_alias, 0, 64
	.other		__nv_reservedSMEM_offset_0_alias,@"STO_CUDA_RESERVED_SHARED STV_DEFAULT"
__nv_reservedSMEM_offset_0_alias:
	.zero		0
	.zero		64


//--------------------- .nv.constant0.attn_fwd    --------------------------
	.section	.nv.constant0.attn_fwd,"a",@progbits
	.sectionflags	@""
	.align	4
.nv.constant0.attn_fwd:
	.zero		1032


//--------------------- SYMBOLS --------------------------

	.type		.nv.reservedSmem.offset0,@object
	.size		.nv.reservedSmem.offset0,0x4
	.type		.nv.reservedSmem.cap,@object
	.size		.nv.reservedSmem.cap,0x4
